//
// Generated by NVIDIA NVVM Compiler
//
// Compiler Build ID: CL-36424714
// Cuda compilation tools, release 13.0, V13.0.88
// Based on NVVM 20.0.0
//

.version 9.0
.target sm_100
.address_size 64

	// .globl	convolution_layer

.visible .entry convolution_layer(
	.param .u64 .ptr .align 1 convolution_layer_param_0,
	.param .u64 .ptr .align 1 convolution_layer_param_1,
	.param .u64 .ptr .align 1 convolution_layer_param_2
)
{
	.reg .pred 	%p<3>;
	.reg .b16 	%rs<9>;
	.reg .b32 	%r<41>;
	.reg .b64 	%rd<63>;
	.reg .b64 	%fd<76>;

	ld.param.u64 	%rd28, [convolution_layer_param_1];
	cvta.to.global.u64 	%rd29, %rd28;
	mov.u32 	%r7, %ctaid.x;
	mul.lo.s32 	%r8, %r7, 25;
	add.s32 	%r9, %r8, 20;
	mul.wide.u32 	%rd30, %r8, 8;
	add.s64 	%rd1, %rd29, %rd30;
	add.s32 	%r10, %r8, 1;
	mul.wide.u32 	%rd31, %r10, 8;
	add.s64 	%rd2, %rd29, %rd31;
	add.s32 	%r11, %r8, 2;
	mul.wide.u32 	%rd32, %r11, 8;
	add.s64 	%rd3, %rd29, %rd32;
	add.s32 	%r12, %r8, 3;
	mul.wide.u32 	%rd33, %r12, 8;
	add.s64 	%rd4, %rd29, %rd33;
	add.s32 	%r13, %r8, 4;
	mul.wide.u32 	%rd34, %r13, 8;
	add.s64 	%rd5, %rd29, %rd34;
	add.s32 	%r14, %r8, 5;
	mul.wide.u32 	%rd35, %r14, 8;
	add.s64 	%rd6, %rd29, %rd35;
	add.s32 	%r15, %r8, 6;
	mul.wide.u32 	%rd36, %r15, 8;
	add.s64 	%rd7, %rd29, %rd36;
	add.s32 	%r16, %r8, 7;
	mul.wide.u32 	%rd37, %r16, 8;
	add.s64 	%rd8, %rd29, %rd37;
	add.s32 	%r17, %r8, 8;
	mul.wide.u32 	%rd38, %r17, 8;
	add.s64 	%rd9, %rd29, %rd38;
	add.s32 	%r18, %r8, 9;
	mul.wide.u32 	%rd39, %r18, 8;
	add.s64 	%rd10, %rd29, %rd39;
	add.s32 	%r19, %r8, 10;
	mul.wide.u32 	%rd40, %r19, 8;
	add.s64 	%rd11, %rd29, %rd40;
	add.s32 	%r20, %r8, 11;
	mul.wide.u32 	%rd41, %r20, 8;
	add.s64 	%rd12, %rd29, %rd41;
	add.s32 	%r21, %r8, 12;
	mul.wide.u32 	%rd42, %r21, 8;
	add.s64 	%rd13, %rd29, %rd42;
	add.s32 	%r22, %r8, 13;
	mul.wide.u32 	%rd43, %r22, 8;
	add.s64 	%rd14, %rd29, %rd43;
	add.s32 	%r23, %r8, 14;
	mul.wide.u32 	%rd44, %r23, 8;
	add.s64 	%rd15, %rd29, %rd44;
	add.s32 	%r24, %r8, 15;
	mul.wide.u32 	%rd45, %r24, 8;
	add.s64 	%rd16, %rd29, %rd45;
	add.s32 	%r25, %r8, 16;
	mul.wide.u32 	%rd46, %r25, 8;
	add.s64 	%rd17, %rd29, %rd46;
	add.s32 	%r26, %r8, 17;
	mul.wide.u32 	%rd47, %r26, 8;
	add.s64 	%rd18, %rd29, %rd47;
	add.s32 	%r27, %r8, 18;
	mul.wide.u32 	%rd48, %r27, 8;
	add.s64 	%rd19, %rd29, %rd48;
	add.s32 	%r28, %r8, 19;
	mul.wide.u32 	%rd49, %r28, 8;
	add.s64 	%rd20, %rd29, %rd49;
	mul.wide.u32 	%rd50, %r9, 8;
	add.s64 	%rd21, %rd29, %rd50;
	add.s32 	%r29, %r8, 21;
	mul.wide.u32 	%rd51, %r29, 8;
	add.s64 	%rd22, %rd29, %rd51;
	add.s32 	%r30, %r8, 22;
	mul.wide.u32 	%rd52, %r30, 8;
	add.s64 	%rd23, %rd29, %rd52;
	add.s32 	%r31, %r8, 23;
	mul.wide.u32 	%rd53, %r31, 8;
	add.s64 	%rd24, %rd29, %rd53;
	add.s32 	%r32, %r8, 24;
	mul.wide.u32 	%rd54, %r32, 8;
	add.s64 	%rd25, %rd29, %rd54;
	mov.b32 	%r39, 0;
$L__BB0_1:
	cvt.u16.u32 	%rs1, %r39;
	and.b16  	%rs2, %rs1, 255;
	mul.lo.s16 	%rs3, %rs2, 205;
	shr.u16 	%rs4, %rs3, 10;
	mul.wide.u16 	%r34, %rs4, 20;
	mad.lo.s32 	%r2, %r7, 400, %r34;
	mov.b32 	%r40, 0;
$L__BB0_2:
	ld.param.u64 	%rd62, [convolution_layer_param_2];
	ld.param.u64 	%rd61, [convolution_layer_param_0];
	mad.lo.s32 	%r36, %r39, 100, %r40;
	cvta.to.global.u64 	%rd55, %rd61;
	mul.wide.u32 	%rd56, %r36, 8;
	add.s64 	%rd57, %rd55, %rd56;
	ld.global.f64 	%fd1, [%rd57];
	ld.global.f64 	%fd2, [%rd1];
	fma.rn.f64 	%fd3, %fd1, %fd2, 0d0000000000000000;
	ld.global.f64 	%fd4, [%rd57+8];
	ld.global.f64 	%fd5, [%rd2];
	fma.rn.f64 	%fd6, %fd4, %fd5, %fd3;
	ld.global.f64 	%fd7, [%rd57+16];
	ld.global.f64 	%fd8, [%rd3];
	fma.rn.f64 	%fd9, %fd7, %fd8, %fd6;
	ld.global.f64 	%fd10, [%rd57+24];
	ld.global.f64 	%fd11, [%rd4];
	fma.rn.f64 	%fd12, %fd10, %fd11, %fd9;
	ld.global.f64 	%fd13, [%rd57+32];
	ld.global.f64 	%fd14, [%rd5];
	fma.rn.f64 	%fd15, %fd13, %fd14, %fd12;
	ld.global.f64 	%fd16, [%rd57+800];
	ld.global.f64 	%fd17, [%rd6];
	fma.rn.f64 	%fd18, %fd16, %fd17, %fd15;
	ld.global.f64 	%fd19, [%rd57+808];
	ld.global.f64 	%fd20, [%rd7];
	fma.rn.f64 	%fd21, %fd19, %fd20, %fd18;
	ld.global.f64 	%fd22, [%rd57+816];
	ld.global.f64 	%fd23, [%rd8];
	fma.rn.f64 	%fd24, %fd22, %fd23, %fd21;
	ld.global.f64 	%fd25, [%rd57+824];
	ld.global.f64 	%fd26, [%rd9];
	fma.rn.f64 	%fd27, %fd25, %fd26, %fd24;
	ld.global.f64 	%fd28, [%rd57+832];
	ld.global.f64 	%fd29, [%rd10];
	fma.rn.f64 	%fd30, %fd28, %fd29, %fd27;
	ld.global.f64 	%fd31, [%rd57+1600];
	ld.global.f64 	%fd32, [%rd11];
	fma.rn.f64 	%fd33, %fd31, %fd32, %fd30;
	ld.global.f64 	%fd34, [%rd57+1608];
	ld.global.f64 	%fd35, [%rd12];
	fma.rn.f64 	%fd36, %fd34, %fd35, %fd33;
	ld.global.f64 	%fd37, [%rd57+1616];
	ld.global.f64 	%fd38, [%rd13];
	fma.rn.f64 	%fd39, %fd37, %fd38, %fd36;
	ld.global.f64 	%fd40, [%rd57+1624];
	ld.global.f64 	%fd41, [%rd14];
	fma.rn.f64 	%fd42, %fd40, %fd41, %fd39;
	ld.global.f64 	%fd43, [%rd57+1632];
	ld.global.f64 	%fd44, [%rd15];
	fma.rn.f64 	%fd45, %fd43, %fd44, %fd42;
	ld.global.f64 	%fd46, [%rd57+2400];
	ld.global.f64 	%fd47, [%rd16];
	fma.rn.f64 	%fd48, %fd46, %fd47, %fd45;
	ld.global.f64 	%fd49, [%rd57+2408];
	ld.global.f64 	%fd50, [%rd17];
	fma.rn.f64 	%fd51, %fd49, %fd50, %fd48;
	ld.global.f64 	%fd52, [%rd57+2416];
	ld.global.f64 	%fd53, [%rd18];
	fma.rn.f64 	%fd54, %fd52, %fd53, %fd51;
	ld.global.f64 	%fd55, [%rd57+2424];
	ld.global.f64 	%fd56, [%rd19];
	fma.rn.f64 	%fd57, %fd55, %fd56, %fd54;
	ld.global.f64 	%fd58, [%rd57+2432];
	ld.global.f64 	%fd59, [%rd20];
	fma.rn.f64 	%fd60, %fd58, %fd59, %fd57;
	ld.global.f64 	%fd61, [%rd57+3200];
	ld.global.f64 	%fd62, [%rd21];
	fma.rn.f64 	%fd63, %fd61, %fd62, %fd60;
	ld.global.f64 	%fd64, [%rd57+3208];
	ld.global.f64 	%fd65, [%rd22];
	fma.rn.f64 	%fd66, %fd64, %fd65, %fd63;
	ld.global.f64 	%fd67, [%rd57+3216];
	ld.global.f64 	%fd68, [%rd23];
	fma.rn.f64 	%fd69, %fd67, %fd68, %fd66;
	ld.global.f64 	%fd70, [%rd57+3224];
	ld.global.f64 	%fd71, [%rd24];
	fma.rn.f64 	%fd72, %fd70, %fd71, %fd69;
	ld.global.f64 	%fd73, [%rd57+3232];
	ld.global.f64 	%fd74, [%rd25];
	fma.rn.f64 	%fd75, %fd73, %fd74, %fd72;
	cvt.u16.u32 	%rs5, %r40;
	and.b16  	%rs6, %rs5, 255;
	mul.lo.s16 	%rs7, %rs6, 205;
	shr.u16 	%rs8, %rs7, 10;
	cvt.u32.u16 	%r37, %rs8;
	add.s32 	%r38, %r2, %r37;
	cvta.to.global.u64 	%rd58, %rd62;
	mul.wide.u32 	%rd59, %r38, 8;
	add.s64 	%rd60, %rd58, %rd59;
	st.global.f64 	[%rd60], %fd75;
	add.s32 	%r4, %r40, 5;
	setp.lt.u32 	%p1, %r40, 95;
	mov.u32 	%r40, %r4;
	@%p1 bra 	$L__BB0_2;
	add.s32 	%r5, %r39, 5;
	setp.lt.u32 	%p2, %r39, 95;
	mov.u32 	%r39, %r5;
	@%p2 bra 	$L__BB0_1;
	ret;

}
	// .globl	relu_layer
.visible .entry relu_layer(
	.param .u64 .ptr .align 1 relu_layer_param_0
)
{
	.reg .pred 	%p<22>;
	.reg .b32 	%r<27>;
	.reg .b64 	%rd<57>;
	.reg .b64 	%fd<21>;

	ld.param.u64 	%rd19, [relu_layer_param_0];
	cvta.to.global.u64 	%rd1, %rd19;
	mov.u32 	%r7, %ctaid.x;
	mul.lo.s32 	%r8, %r7, 400;
	or.b32  	%r26, %r8, 9;
	mov.b32 	%r25, 9;
$L__BB1_1:
	add.s32 	%r9, %r26, -9;
	mul.wide.u32 	%rd20, %r9, 8;
	add.s64 	%rd2, %rd1, %rd20;
	ld.global.f64 	%fd1, [%rd2];
	setp.geu.f64 	%p1, %fd1, 0d0000000000000000;
	@%p1 bra 	$L__BB1_3;
	mov.b64 	%rd21, 0;
	st.global.u64 	[%rd2], %rd21;
$L__BB1_3:
	ld.global.f64 	%fd2, [%rd2+8];
	setp.geu.f64 	%p2, %fd2, 0d0000000000000000;
	@%p2 bra 	$L__BB1_5;
	mov.b64 	%rd22, 0;
	st.global.u64 	[%rd2+8], %rd22;
$L__BB1_5:
	ld.global.f64 	%fd3, [%rd2+16];
	setp.geu.f64 	%p3, %fd3, 0d0000000000000000;
	@%p3 bra 	$L__BB1_7;
	mov.b64 	%rd23, 0;
	st.global.u64 	[%rd2+16], %rd23;
$L__BB1_7:
	ld.global.f64 	%fd4, [%rd2+24];
	setp.geu.f64 	%p4, %fd4, 0d0000000000000000;
	@%p4 bra 	$L__BB1_9;
	mov.b64 	%rd24, 0;
	st.global.u64 	[%rd2+24], %rd24;
$L__BB1_9:
	add.s32 	%r10, %r26, -5;
	mul.wide.u32 	%rd25, %r10, 8;
	add.s64 	%rd3, %rd1, %rd25;
	ld.global.f64 	%fd5, [%rd3];
	setp.geu.f64 	%p5, %fd5, 0d0000000000000000;
	@%p5 bra 	$L__BB1_11;
	mov.b64 	%rd26, 0;
	st.global.u64 	[%rd3], %rd26;
$L__BB1_11:
	add.s32 	%r11, %r26, -4;
	mul.wide.u32 	%rd27, %r11, 8;
	add.s64 	%rd4, %rd1, %rd27;
	ld.global.f64 	%fd6, [%rd4];
	setp.geu.f64 	%p6, %fd6, 0d0000000000000000;
	@%p6 bra 	$L__BB1_13;
	mov.b64 	%rd28, 0;
	st.global.u64 	[%rd4], %rd28;
$L__BB1_13:
	add.s32 	%r12, %r26, -3;
	mul.wide.u32 	%rd29, %r12, 8;
	add.s64 	%rd5, %rd1, %rd29;
	ld.global.f64 	%fd7, [%rd5];
	setp.geu.f64 	%p7, %fd7, 0d0000000000000000;
	@%p7 bra 	$L__BB1_15;
	mov.b64 	%rd30, 0;
	st.global.u64 	[%rd5], %rd30;
$L__BB1_15:
	add.s32 	%r13, %r26, -2;
	mul.wide.u32 	%rd31, %r13, 8;
	add.s64 	%rd6, %rd1, %rd31;
	ld.global.f64 	%fd8, [%rd6];
	setp.geu.f64 	%p8, %fd8, 0d0000000000000000;
	@%p8 bra 	$L__BB1_17;
	mov.b64 	%rd32, 0;
	st.global.u64 	[%rd6], %rd32;
$L__BB1_17:
	add.s32 	%r14, %r26, -1;
	mul.wide.u32 	%rd33, %r14, 8;
	add.s64 	%rd7, %rd1, %rd33;
	ld.global.f64 	%fd9, [%rd7];
	setp.geu.f64 	%p9, %fd9, 0d0000000000000000;
	@%p9 bra 	$L__BB1_19;
	mov.b64 	%rd34, 0;
	st.global.u64 	[%rd7], %rd34;
$L__BB1_19:
	mul.wide.u32 	%rd35, %r26, 8;
	add.s64 	%rd8, %rd1, %rd35;
	ld.global.f64 	%fd10, [%rd8];
	setp.geu.f64 	%p10, %fd10, 0d0000000000000000;
	@%p10 bra 	$L__BB1_21;
	mov.b64 	%rd36, 0;
	st.global.u64 	[%rd8], %rd36;
$L__BB1_21:
	add.s32 	%r15, %r26, 1;
	mul.wide.u32 	%rd37, %r15, 8;
	add.s64 	%rd9, %rd1, %rd37;
	ld.global.f64 	%fd11, [%rd9];
	setp.geu.f64 	%p11, %fd11, 0d0000000000000000;
	@%p11 bra 	$L__BB1_23;
	mov.b64 	%rd38, 0;
	st.global.u64 	[%rd9], %rd38;
$L__BB1_23:
	add.s32 	%r16, %r26, 2;
	mul.wide.u32 	%rd39, %r16, 8;
	add.s64 	%rd10, %rd1, %rd39;
	ld.global.f64 	%fd12, [%rd10];
	setp.geu.f64 	%p12, %fd12, 0d0000000000000000;
	@%p12 bra 	$L__BB1_25;
	mov.b64 	%rd40, 0;
	st.global.u64 	[%rd10], %rd40;
$L__BB1_25:
	add.s32 	%r17, %r26, 3;
	mul.wide.u32 	%rd41, %r17, 8;
	add.s64 	%rd11, %rd1, %rd41;
	ld.global.f64 	%fd13, [%rd11];
	setp.geu.f64 	%p13, %fd13, 0d0000000000000000;
	@%p13 bra 	$L__BB1_27;
	mov.b64 	%rd42, 0;
	st.global.u64 	[%rd11], %rd42;
$L__BB1_27:
	add.s32 	%r18, %r26, 4;
	mul.wide.u32 	%rd43, %r18, 8;
	add.s64 	%rd12, %rd1, %rd43;
	ld.global.f64 	%fd14, [%rd12];
	setp.geu.f64 	%p14, %fd14, 0d0000000000000000;
	@%p14 bra 	$L__BB1_29;
	mov.b64 	%rd44, 0;
	st.global.u64 	[%rd12], %rd44;
$L__BB1_29:
	add.s32 	%r19, %r26, 5;
	mul.wide.u32 	%rd45, %r19, 8;
	add.s64 	%rd13, %rd1, %rd45;
	ld.global.f64 	%fd15, [%rd13];
	setp.geu.f64 	%p15, %fd15, 0d0000000000000000;
	@%p15 bra 	$L__BB1_31;
	mov.b64 	%rd46, 0;
	st.global.u64 	[%rd13], %rd46;
$L__BB1_31:
	add.s32 	%r20, %r26, 6;
	mul.wide.u32 	%rd47, %r20, 8;
	add.s64 	%rd14, %rd1, %rd47;
	ld.global.f64 	%fd16, [%rd14];
	setp.geu.f64 	%p16, %fd16, 0d0000000000000000;
	@%p16 bra 	$L__BB1_33;
	mov.b64 	%rd48, 0;
	st.global.u64 	[%rd14], %rd48;
$L__BB1_33:
	add.s32 	%r21, %r26, 7;
	mul.wide.u32 	%rd49, %r21, 8;
	add.s64 	%rd15, %rd1, %rd49;
	ld.global.f64 	%fd17, [%rd15];
	setp.geu.f64 	%p17, %fd17, 0d0000000000000000;
	@%p17 bra 	$L__BB1_35;
	mov.b64 	%rd50, 0;
	st.global.u64 	[%rd15], %rd50;
$L__BB1_35:
	add.s32 	%r22, %r26, 8;
	mul.wide.u32 	%rd51, %r22, 8;
	add.s64 	%rd16, %rd1, %rd51;
	ld.global.f64 	%fd18, [%rd16];
	setp.geu.f64 	%p18, %fd18, 0d0000000000000000;
	@%p18 bra 	$L__BB1_37;
	mov.b64 	%rd52, 0;
	st.global.u64 	[%rd16], %rd52;
$L__BB1_37:
	add.s32 	%r23, %r26, 9;
	mul.wide.u32 	%rd53, %r23, 8;
	add.s64 	%rd17, %rd1, %rd53;
	ld.global.f64 	%fd19, [%rd17];
	setp.geu.f64 	%p19, %fd19, 0d0000000000000000;
	@%p19 bra 	$L__BB1_39;
	mov.b64 	%rd54, 0;
	st.global.u64 	[%rd17], %rd54;
$L__BB1_39:
	add.s32 	%r24, %r26, 10;
	mul.wide.u32 	%rd55, %r24, 8;
	add.s64 	%rd18, %rd1, %rd55;
	ld.global.f64 	%fd20, [%rd18];
	setp.geu.f64 	%p20, %fd20, 0d0000000000000000;
	@%p20 bra 	$L__BB1_41;
	mov.b64 	%rd56, 0;
	st.global.u64 	[%rd18], %rd56;
$L__BB1_41:
	add.s32 	%r26, %r26, 20;
	add.s32 	%r25, %r25, 20;
	setp.ne.s32 	%p21, %r25, 409;
	@%p21 bra 	$L__BB1_1;
	ret;

}
	// .globl	output_layer
.visible .entry output_layer(
	.param .u64 .ptr .align 1 output_layer_param_0,
	.param .u64 .ptr .align 1 output_layer_param_1,
	.param .u64 .ptr .align 1 output_layer_param_2
)
{
	.reg .pred 	%p<2>;
	.reg .b32 	%r<23>;
	.reg .b64 	%rd<43>;
	.reg .b64 	%fd<52>;

	ld.param.u64 	%rd4, [output_layer_param_0];
	ld.param.u64 	%rd5, [output_layer_param_1];
	ld.param.u64 	%rd3, [output_layer_param_2];
	cvta.to.global.u64 	%rd1, %rd4;
	cvta.to.global.u64 	%rd2, %rd5;
	mov.u32 	%r1, %ctaid.x;
	mul.lo.s32 	%r2, %r1, 4000;
	mov.f64 	%fd51, 0d0000000000000000;
	mov.b32 	%r22, 0;
$L__BB2_1:
	add.s32 	%r6, %r22, %r2;
	mul.wide.u32 	%rd6, %r6, 8;
	add.s64 	%rd7, %rd2, %rd6;
	ld.global.f64 	%fd4, [%rd7];
	mul.wide.u32 	%rd8, %r22, 8;
	add.s64 	%rd9, %rd1, %rd8;
	ld.global.f64 	%fd5, [%rd9];
	fma.rn.f64 	%fd6, %fd4, %fd5, %fd51;
	add.s32 	%r7, %r6, 1;
	mul.wide.u32 	%rd10, %r7, 8;
	add.s64 	%rd11, %rd2, %rd10;
	ld.global.f64 	%fd7, [%rd11];
	ld.global.f64 	%fd8, [%rd9+8];
	fma.rn.f64 	%fd9, %fd7, %fd8, %fd6;
	add.s32 	%r8, %r6, 2;
	mul.wide.u32 	%rd12, %r8, 8;
	add.s64 	%rd13, %rd2, %rd12;
	ld.global.f64 	%fd10, [%rd13];
	ld.global.f64 	%fd11, [%rd9+16];
	fma.rn.f64 	%fd12, %fd10, %fd11, %fd9;
	add.s32 	%r9, %r6, 3;
	mul.wide.u32 	%rd14, %r9, 8;
	add.s64 	%rd15, %rd2, %rd14;
	ld.global.f64 	%fd13, [%rd15];
	ld.global.f64 	%fd14, [%rd9+24];
	fma.rn.f64 	%fd15, %fd13, %fd14, %fd12;
	add.s32 	%r10, %r6, 4;
	mul.wide.u32 	%rd16, %r10, 8;
	add.s64 	%rd17, %rd2, %rd16;
	ld.global.f64 	%fd16, [%rd17];
	ld.global.f64 	%fd17, [%rd9+32];
	fma.rn.f64 	%fd18, %fd16, %fd17, %fd15;
	add.s32 	%r11, %r6, 5;
	mul.wide.u32 	%rd18, %r11, 8;
	add.s64 	%rd19, %rd2, %rd18;
	ld.global.f64 	%fd19, [%rd19];
	ld.global.f64 	%fd20, [%rd9+40];
	fma.rn.f64 	%fd21, %fd19, %fd20, %fd18;
	add.s32 	%r12, %r6, 6;
	mul.wide.u32 	%rd20, %r12, 8;
	add.s64 	%rd21, %rd2, %rd20;
	ld.global.f64 	%fd22, [%rd21];
	ld.global.f64 	%fd23, [%rd9+48];
	fma.rn.f64 	%fd24, %fd22, %fd23, %fd21;
	add.s32 	%r13, %r6, 7;
	mul.wide.u32 	%rd22, %r13, 8;
	add.s64 	%rd23, %rd2, %rd22;
	ld.global.f64 	%fd25, [%rd23];
	ld.global.f64 	%fd26, [%rd9+56];
	fma.rn.f64 	%fd27, %fd25, %fd26, %fd24;
	add.s32 	%r14, %r6, 8;
	mul.wide.u32 	%rd24, %r14, 8;
	add.s64 	%rd25, %rd2, %rd24;
	ld.global.f64 	%fd28, [%rd25];
	ld.global.f64 	%fd29, [%rd9+64];
	fma.rn.f64 	%fd30, %fd28, %fd29, %fd27;
	add.s32 	%r15, %r6, 9;
	mul.wide.u32 	%rd26, %r15, 8;
	add.s64 	%rd27, %rd2, %rd26;
	ld.global.f64 	%fd31, [%rd27];
	ld.global.f64 	%fd32, [%rd9+72];
	fma.rn.f64 	%fd33, %fd31, %fd32, %fd30;
	add.s32 	%r16, %r6, 10;
	mul.wide.u32 	%rd28, %r16, 8;
	add.s64 	%rd29, %rd2, %rd28;
	ld.global.f64 	%fd34, [%rd29];
	ld.global.f64 	%fd35, [%rd9+80];
	fma.rn.f64 	%fd36, %fd34, %fd35, %fd33;
	add.s32 	%r17, %r6, 11;
	mul.wide.u32 	%rd30, %r17, 8;
	add.s64 	%rd31, %rd2, %rd30;
	ld.global.f64 	%fd37, [%rd31];
	ld.global.f64 	%fd38, [%rd9+88];
	fma.rn.f64 	%fd39, %fd37, %fd38, %fd36;
	add.s32 	%r18, %r6, 12;
	mul.wide.u32 	%rd32, %r18, 8;
	add.s64 	%rd33, %rd2, %rd32;
	ld.global.f64 	%fd40, [%rd33];
	ld.global.f64 	%fd41, [%rd9+96];
	fma.rn.f64 	%fd42, %fd40, %fd41, %fd39;
	add.s32 	%r19, %r6, 13;
	mul.wide.u32 	%rd34, %r19, 8;
	add.s64 	%rd35, %rd2, %rd34;
	ld.global.f64 	%fd43, [%rd35];
	ld.global.f64 	%fd44, [%rd9+104];
	fma.rn.f64 	%fd45, %fd43, %fd44, %fd42;
	add.s32 	%r20, %r6, 14;
	mul.wide.u32 	%rd36, %r20, 8;
	add.s64 	%rd37, %rd2, %rd36;
	ld.global.f64 	%fd46, [%rd37];
	ld.global.f64 	%fd47, [%rd9+112];
	fma.rn.f64 	%fd48, %fd46, %fd47, %fd45;
	add.s32 	%r21, %r6, 15;
	mul.wide.u32 	%rd38, %r21, 8;
	add.s64 	%rd39, %rd2, %rd38;
	ld.global.f64 	%fd49, [%rd39];
	ld.global.f64 	%fd50, [%rd9+120];
	fma.rn.f64 	%fd51, %fd49, %fd50, %fd48;
	add.s32 	%r22, %r22, 16;
	setp.ne.s32 	%p1, %r22, 4000;
	@%p1 bra 	$L__BB2_1;
	cvta.to.global.u64 	%rd40, %rd3;
	mul.wide.u32 	%rd41, %r1, 8;
	add.s64 	%rd42, %rd40, %rd41;
	st.global.f64 	[%rd42], %fd51;
	ret;

}


// ===== COMPILED SASS (sm_100) =====

	.target	sm_100

	.elftype	@"ET_EXEC"


//--------------------- .note.nv.tkinfo           --------------------------
	.section	.note.nv.tkinfo,"",@"SHT_NOTE"
	.sectionflags	@"SHF_NOTE_NV_TKINFO"
	.tkinfo
        /*0018*/ 	.word	0x00000002
        /*0030*/ 	.string	""
        /*0030*/ 	.string	"ptxas"
        /*0030*/ 	.string	"Cuda compilation tools, release 13.0, V13.0.88"
        /*0030*/ 	.string	"Build cuda_13.0.r13.0/compiler.36424714_0"
        /*0030*/ 	.string	"-arch sm_100 -m 64 "



//--------------------- .note.nv.cuinfo           --------------------------
	.section	.note.nv.cuinfo,"",@"SHT_NOTE"
	.sectionflags	@"SHF_NOTE_NV_CUINFO"
        /*0018*/ 	.short	0x0002
        /*001a*/ 	.short	0x0064
        /*001c*/ 	.short	0x0082
	.zero		2


//--------------------- .nv.info                  --------------------------
	.section	.nv.info,"",@"SHT_CUDA_INFO"
	.align	4


	//----- nvinfo : EIATTR_REGCOUNT
	.align		4
        /*0000*/ 	.byte	0x04, 0x2f
        /*0002*/ 	.short	(.L_1 - .L_0)
	.align		4
.L_0:
        /*0004*/ 	.word	index@(convolution_layer)
        /*0008*/ 	.word	0x00000040


	//----- nvinfo : EIATTR_FRAME_SIZE
	.align		4
.L_1:
        /*000c*/ 	.byte	0x04, 0x11
        /*000e*/ 	.short	(.L_3 - .L_2)
	.align		4
.L_2:
        /*0010*/ 	.word	index@(convolution_layer)
        /*0014*/ 	.word	0x00000000


	//----- nvinfo : EIATTR_REGCOUNT
	.align		4
.L_3:
        /*0018*/ 	.byte	0x04, 0x2f
        /*001a*/ 	.short	(.L_5 - .L_4)
	.align		4
.L_4:
        /*001c*/ 	.word	index@(relu_layer)
        /*0020*/ 	.word	0x00000012


	//----- nvinfo : EIATTR_FRAME_SIZE
	.align		4
.L_5:
        /*0024*/ 	.byte	0x04, 0x11
        /*0026*/ 	.short	(.L_7 - .L_6)
	.align		4
.L_6:
        /*0028*/ 	.word	index@(relu_layer)
        /*002c*/ 	.word	0x00000000


	//----- nvinfo : EIATTR_REGCOUNT
	.align		4
.L_7:
        /*0030*/ 	.byte	0x04, 0x2f
        /*0032*/ 	.short	(.L_9 - .L_8)
	.align		4
.L_8:
        /*0034*/ 	.word	index@(output_layer)
        /*0038*/ 	.word	0x00000020


	//----- nvinfo : EIATTR_FRAME_SIZE
	.align		4
.L_9:
        /*003c*/ 	.byte	0x04, 0x11
        /*003e*/ 	.short	(.L_11 - .L_10)
	.align		4
.L_10:
        /*0040*/ 	.word	index@(output_layer)
        /*0044*/ 	.word	0x00000000


	//----- nvinfo : EIATTR_MIN_STACK_SIZE
	.align		4
.L_11:
        /*0048*/ 	.byte	0x04, 0x12
        /*004a*/ 	.short	(.L_13 - .L_12)
	.align		4
.L_12:
        /*004c*/ 	.word	index@(output_layer)
        /*0050*/ 	.word	0x00000000


	//----- nvinfo : EIATTR_MIN_STACK_SIZE
	.align		4
.L_13:
        /*0054*/ 	.byte	0x04, 0x12
        /*0056*/ 	.short	(.L_15 - .L_14)
	.align		4
.L_14:
        /*0058*/ 	.word	index@(relu_layer)
        /*005c*/ 	.word	0x00000000


	//----- nvinfo : EIATTR_MIN_STACK_SIZE
	.align		4
.L_15:
        /*0060*/ 	.byte	0x04, 0x12
        /*0062*/ 	.short	(.L_17 - .L_16)
	.align		4
.L_16:
        /*0064*/ 	.word	index@(convolution_layer)
        /*0068*/ 	.word	0x00000000
.L_17:


//--------------------- .nv.compat                --------------------------
	.section	.nv.compat,"",@"SHT_CUDA_COMPAT_INFO"
	.align	4
        /*0000*/ 	.byte	0x02, 0x09, 0x00, 0x00, 0x02, 0x02, 0x01, 0x00, 0x02, 0x05, 0x05, 0x00, 0x03, 0x07, 0x01, 0x01
        /*0010*/ 	.byte	0x02, 0x03, 0x00, 0x00, 0x02, 0x06, 0x01, 0x00, 0x04, 0x0b, 0x08, 0x00, 0x01, 0x00, 0x00, 0x00
        /*0020*/ 	.byte	0x00, 0x00, 0x00, 0x00


//--------------------- .nv.info.output_layer     --------------------------
	.section	.nv.info.output_layer,"",@"SHT_CUDA_INFO"
	.sectionflags	@""
	.align	4


	//----- nvinfo : EIATTR_CUDA_API_VERSION
	.align		4
        /*0000*/ 	.byte	0x04, 0x37
        /*0002*/ 	.short	(.L_19 - .L_18)
.L_18:
        /*0004*/ 	.word	0x00000082


	//----- nvinfo : EIATTR_KPARAM_INFO
	.align		4
.L_19:
        /*0008*/ 	.byte	0x04, 0x17
        /*000a*/ 	.short	(.L_21 - .L_20)
.L_20:
        /*000c*/ 	.word	0x00000000
        /*0010*/ 	.short	0x0002
        /*0012*/ 	.short	0x0010
        /*0014*/ 	.byte	0x00, 0xf5, 0x21, 0x00


	//----- nvinfo : EIATTR_KPARAM_INFO
	.align		4
.L_21:
        /*0018*/ 	.byte	0x04, 0x17
        /*001a*/ 	.short	(.L_23 - .L_22)
.L_22:
        /*001c*/ 	.word	0x00000000
        /*0020*/ 	.short	0x0001
        /*0022*/ 	.short	0x0008
        /*0024*/ 	.byte	0x00, 0xf5, 0x21, 0x00


	//----- nvinfo : EIATTR_KPARAM_INFO
	.align		4
.L_23:
        /*0028*/ 	.byte	0x04, 0x17
        /*002a*/ 	.short	(.L_25 - .L_24)
.L_24:
        /*002c*/ 	.word	0x00000000
        /*0030*/ 	.short	0x0000
        /*0032*/ 	.short	0x0000
        /*0034*/ 	.byte	0x00, 0xf5, 0x21, 0x00


	//----- nvinfo : EIATTR_SPARSE_MMA_MASK
	.align		4
.L_25:
        /*0038*/ 	.byte	0x03, 0x50
        /*003a*/ 	.short	0x0000


	//----- nvinfo : EIATTR_MAXREG_COUNT
	.align		4
        /*003c*/ 	.byte	0x03, 0x1b
        /*003e*/ 	.short	0x00ff


	//----- nvinfo : EIATTR_MERCURY_ISA_VERSION
	.align		4
        /*0040*/ 	.byte	0x03, 0x5f
        /*0042*/ 	.short	0x0101


	//----- nvinfo : EIATTR_VRC_CTA_INIT_COUNT
	.align		4
        /*0044*/ 	.byte	0x02, 0x4a
	.zero		1
	.zero		1


	//----- nvinfo : EIATTR_EXIT_INSTR_OFFSETS
	.align		4
        /*0048*/ 	.byte	0x04, 0x1c
        /*004a*/ 	.short	(.L_27 - .L_26)


	//   ....[0]....
.L_26:
        /*004c*/ 	.word	0x000005f0


	//----- nvinfo : EIATTR_CBANK_PARAM_SIZE
	.align		4
.L_27:
        /*0050*/ 	.byte	0x03, 0x19
        /*0052*/ 	.short	0x0018


	//----- nvinfo : EIATTR_PARAM_CBANK
	.align		4
        /*0054*/ 	.byte	0x04, 0x0a
        /*0056*/ 	.short	(.L_29 - .L_28)
	.align		4
.L_28:
        /*0058*/ 	.word	index@(.nv.constant0.output_layer)
        /*005c*/ 	.short	0x0380
        /*005e*/ 	.short	0x0018


	//----- nvinfo : EIATTR_SW_WAR
	.align		4
.L_29:
        /*0060*/ 	.byte	0x04, 0x36
        /*0062*/ 	.short	(.L_31 - .L_30)
.L_30:
        /*0064*/ 	.word	0x00000008
.L_31:


//--------------------- .nv.info.relu_layer       --------------------------
	.section	.nv.info.relu_layer,"",@"SHT_CUDA_INFO"
	.sectionflags	@""
	.align	4


	//----- nvinfo : EIATTR_CUDA_API_VERSION
	.align		4
        /*0000*/ 	.byte	0x04, 0x37
        /*0002*/ 	.short	(.L_33 - .L_32)
.L_32:
        /*0004*/ 	.word	0x00000082


	//----- nvinfo : EIATTR_KPARAM_INFO
	.align		4
.L_33:
        /*0008*/ 	.byte	0x04, 0x17
        /*000a*/ 	.short	(.L_35 - .L_34)
.L_34:
        /*000c*/ 	.word	0x00000000
        /*0010*/ 	.short	0x0000
        /*0012*/ 	.short	0x0000
        /*0014*/ 	.byte	0x00, 0xf5, 0x21, 0x00


	//----- nvinfo : EIATTR_SPARSE_MMA_MASK
	.align		4
.L_35:
        /*0018*/ 	.byte	0x03, 0x50
        /*001a*/ 	.short	0x0000


	//----- nvinfo : EIATTR_MAXREG_COUNT
	.align		4
        /*001c*/ 	.byte	0x03, 0x1b
        /*001e*/ 	.short	0x00ff


	//----- nvinfo : EIATTR_MERCURY_ISA_VERSION
	.align		4
        /*0020*/ 	.byte	0x03, 0x5f
        /*0022*/ 	.short	0x0101


	//----- nvinfo : EIATTR_VRC_CTA_INIT_COUNT
	.align		4
        /*0024*/ 	.byte	0x02, 0x4a
	.zero		1
	.zero		1


	//----- nvinfo : EIATTR_EXIT_INSTR_OFFSETS
	.align		4
        /*0028*/ 	.byte	0x04, 0x1c
        /*002a*/ 	.short	(.L_37 - .L_36)


	//   ....[0]....
.L_36:
        /*002c*/ 	.word	0x00000690


	//----- nvinfo : EIATTR_CBANK_PARAM_SIZE
	.align		4
.L_37:
        /*0030*/ 	.byte	0x03, 0x19
        /*0032*/ 	.short	0x0008


	//----- nvinfo : EIATTR_PARAM_CBANK
	.align		4
        /*0034*/ 	.byte	0x04, 0x0a
        /*0036*/ 	.short	(.L_39 - .L_38)
	.align		4
.L_38:
        /*0038*/ 	.word	index@(.nv.constant0.relu_layer)
        /*003c*/ 	.short	0x0380
        /*003e*/ 	.short	0x0008


	//----- nvinfo : EIATTR_SW_WAR
	.align		4
.L_39:
        /*0040*/ 	.byte	0x04, 0x36
        /*0042*/ 	.short	(.L_41 - .L_40)
.L_40:
        /*0044*/ 	.word	0x00000008
.L_41:


//--------------------- .nv.info.convolution_layer --------------------------
	.section	.nv.info.convolution_layer,"",@"SHT_CUDA_INFO"
	.sectionflags	@""
	.align	4


	//----- nvinfo : EIATTR_CUDA_API_VERSION
	.align		4
        /*0000*/ 	.byte	0x04, 0x37
        /*0002*/ 	.short	(.L_43 - .L_42)
.L_42:
        /*0004*/ 	.word	0x00000082


	//----- nvinfo : EIATTR_KPARAM_INFO
	.align		4
.L_43:
        /*0008*/ 	.byte	0x04, 0x17
        /*000a*/ 	.short	(.L_45 - .L_44)
.L_44:
        /*000c*/ 	.word	0x00000000
        /*0010*/ 	.short	0x0002
        /*0012*/ 	.short	0x0010
        /*0014*/ 	.byte	0x00, 0xf5, 0x21, 0x00


	//----- nvinfo : EIATTR_KPARAM_INFO
	.align		4
.L_45:
        /*0018*/ 	.byte	0x04, 0x17
        /*001a*/ 	.short	(.L_47 - .L_46)
.L_46:
        /*001c*/ 	.word	0x00000000
        /*0020*/ 	.short	0x0001
        /*0022*/ 	.short	0x0008
        /*0024*/ 	.byte	0x00, 0xf5, 0x21, 0x00


	//----- nvinfo : EIATTR_KPARAM_INFO
	.align		4
.L_47:
        /*0028*/ 	.byte	0x04, 0x17
        /*002a*/ 	.short	(.L_49 - .L_48)
.L_48:
        /*002c*/ 	.word	0x00000000
        /*0030*/ 	.short	0x0000
        /*0032*/ 	.short	0x0000
        /*0034*/ 	.byte	0x00, 0xf5, 0x21, 0x00


	//----- nvinfo : EIATTR_SPARSE_MMA_MASK
	.align		4
.L_49:
        /*0038*/ 	.byte	0x03, 0x50
        /*003a*/ 	.short	0x0000


	//----- nvinfo : EIATTR_MAXREG_COUNT
	.align		4
        /*003c*/ 	.byte	0x03, 0x1b
        /*003e*/ 	.short	0x00ff


	//----- nvinfo : EIATTR_MERCURY_ISA_VERSION
	.align		4
        /*0040*/ 	.byte	0x03, 0x5f
        /*0042*/ 	.short	0x0101


	//----- nvinfo : EIATTR_VRC_CTA_INIT_COUNT
	.align		4
        /*0044*/ 	.byte	0x02, 0x4a
	.zero		1
	.zero		1


	//----- nvinfo : EIATTR_EXIT_INSTR_OFFSETS
	.align		4
        /*0048*/ 	.byte	0x04, 0x1c
        /*004a*/ 	.short	(.L_51 - .L_50)


	//   ....[0]....
.L_50:
        /*004c*/ 	.word	0x00000e40


	//----- nvinfo : EIATTR_CBANK_PARAM_SIZE
	.align		4
.L_51:
        /*0050*/ 	.byte	0x03, 0x19
        /*0052*/ 	.short	0x0018


	//----- nvinfo : EIATTR_PARAM_CBANK
	.align		4
        /*0054*/ 	.byte	0x04, 0x0a
        /*0056*/ 	.short	(.L_53 - .L_52)
	.align		4
.L_52:
        /*0058*/ 	.word	index@(.nv.constant0.convolution_layer)
        /*005c*/ 	.short	0x0380
        /*005e*/ 	.short	0x0018


	//----- nvinfo : EIATTR_SW_WAR
	.align		4
.L_53:
        /*0060*/ 	.byte	0x04, 0x36
        /*0062*/ 	.short	(.L_55 - .L_54)
.L_54:
        /*0064*/ 	.word	0x00000008
.L_55:


//--------------------- .nv.callgraph             --------------------------
	.section	.nv.callgraph,"",@"SHT_CUDA_CALLGRAPH"
	.align	4
	.sectionentsize	8
	.align		4
        /*0000*/ 	.word	0x00000000
	.align		4
        /*0004*/ 	.word	0xffffffff
	.align		4
        /*0008*/ 	.word	0x00000000
	.align		4
        /*000c*/ 	.word	0xfffffffe
	.align		4
        /*0010*/ 	.word	0x00000000
	.align		4
        /*0014*/ 	.word	0xfffffffd
	.align		4
        /*0018*/ 	.word	0x00000000
	.align		4
        /*001c*/ 	.word	0xfffffffc


//--------------------- .text.output_layer        --------------------------
	.section	.text.output_layer,"ax",@progbits
	.align	128
        .global         output_layer
        .type           output_layer,@function
        .size           output_layer,(.L_x_7 - output_layer)
        .other          output_layer,@"STO_CUDA_ENTRY STV_DEFAULT"
output_layer:
.text.output_layer:
[----:B------:R-:W-:Y:S01]  /*0000*/  LDC R1, c[0x0][0x37c] ;  /* 0x0000df00ff017b82 */ /* 0x000fe20000000800 */
[----:B------:R-:W0:Y:S01]  /*0010*/  S2R R0, SR_CTAID.X ;  /* 0x0000000000007919 */ /* 0x000e220000002500 */
[----:B------:R-:W-:Y:S01]  /*0020*/  HFMA2 R11, -RZ, RZ, 0, 0 ;  /* 0x00000000ff0b7431 */ /* 0x000fe200000001ff */
[----:B------:R-:W-:Y:S01]  /*0030*/  CS2R R6, SRZ ;  /* 0x0000000000067805 */ /* 0x000fe2000001ff00 */
[----:B------:R-:W1:Y:S01]  /*0040*/  LDCU.64 UR4, c[0x0][0x358] ;  /* 0x00006b00ff0477ac */ /* 0x000e620008000a00 */
[----:B------:R-:W-:-:S05]  /*0050*/  NOP ;  /* 0x0000000000007918 */ /* 0x000fca0000000000 */
.L_x_0:
[----:B------:R-:W2:Y:S01]  /*0060*/  LDC.64 R4, c[0x0][0x388] ;  /* 0x0000e200ff047b82 */ /* 0x000ea20000000a00 */
[----:B0-----:R-:W-:-:S05]  /*0070*/  IMAD R15, R0, 0xfa0, R11 ;  /* 0x00000fa0000f7824 */ /* 0x001fca00078e020b */
[C---:B------:R-:W-:Y:S02]  /*0080*/  IADD3 R17, PT, PT, R15.reuse, 0x1, RZ ;  /* 0x000000010f117810 */ /* 0x040fe40007ffe0ff */
[----:B------:R-:W0:Y:S01]  /*0090*/  LDC.64 R2, c[0x0][0x380] ;  /* 0x0000e000ff027b82 */ /* 0x000e220000000a00 */
[C---:B------:R-:W-:Y:S01]  /*00a0*/  IADD3 R13, PT, PT, R15.reuse, 0x2, RZ ;  /* 0x000000020f0d7810 */ /* 0x040fe20007ffe0ff */
[----:B--2---:R-:W-:-:S04]  /*00b0*/  IMAD.WIDE.U32 R22, R15, 0x8, R4 ;  /* 0x000000080f167825 */ /* 0x004fc800078e0004 */
[----:B------:R-:W-:Y:S02]  /*00c0*/  IMAD.WIDE.U32 R16, R17, 0x8, R4 ;  /* 0x0000000811107825 */ /* 0x000fe400078e0004 */
[----:B-1----:R-:W2:Y:S02]  /*00d0*/  LDG.E.64 R22, desc[UR4][R22.64] ;  /* 0x0000000416167981 */ /* 0x002ea4000c1e1b00 */
[----:B0-----:R-:W-:Y:S02]  /*00e0*/  IMAD.WIDE.U32 R2, R11, 0x8, R2 ;  /* 0x000000080b027825 */ /* 0x001fe400078e0002 */
[----:B------:R-:W3:Y:S04]  /*00f0*/  LDG.E.64 R16, desc[UR4][R16.64] ;  /* 0x0000000410107981 */ /* 0x000ee8000c1e1b00 */
[----:B------:R-:W2:Y:S04]  /*0100*/  LDG.E.64 R18, desc[UR4][R2.64] ;  /* 0x0000000402127981 */ /* 0x000ea8000c1e1b00 */
[----:B------:R-:W3:Y:S01]  /*0110*/  LDG.E.64 R20, desc[UR4][R2.64+0x8] ;  /* 0x0000080402147981 */ /* 0x000ee2000c1e1b00 */
[----:B------:R-:W-:-:S03]  /*0120*/  IMAD.WIDE.U32 R12, R13, 0x8, R4 ;  /* 0x000000080d0c7825 */ /* 0x000fc600078e0004 */
[----:B------:R-:W4:Y:S04]  /*0130*/  LDG.E.64 R26, desc[UR4][R2.64+0x10] ;  /* 0x00001004021a7981 */ /* 0x000f28000c1e1b00 */
[----:B------:R-:W4:Y:S01]  /*0140*/  LDG.E.64 R12, desc[UR4][R12.64] ;  /* 0x000000040c0c7981 */ /* 0x000f22000c1e1b00 */
[C---:B------:R-:W-:Y:S02]  /*0150*/  IADD3 R9, PT, PT, R15.reuse, 0x3, RZ ;  /* 0x000000030f097810 */ /* 0x040fe40007ffe0ff */
[----:B------:R-:W-:-:S03]  /*0160*/  IADD3 R25, PT, PT, R15, 0x4, RZ ;  /* 0x000000040f197810 */ /* 0x000fc60007ffe0ff */
[----:B------:R-:W-:-:S04]  /*0170*/  IMAD.WIDE.U32 R8, R9, 0x8, R4 ;  /* 0x0000000809087825 */ /* 0x000fc800078e0004 */
[----:B------:R-:W-:Y:S02]  /*0180*/  IMAD.WIDE.U32 R24, R25, 0x8, R4 ;  /* 0x0000000819187825 */ /* 0x000fe400078e0004 */
[----:B------:R-:W5:Y:S04]  /*0190*/  LDG.E.64 R8, desc[UR4][R8.64] ;  /* 0x0000000408087981 */ /* 0x000f68000c1e1b00 */
[----:B------:R-:W5:Y:S01]  /*01a0*/  LDG.E.64 R24, desc[UR4][R24.64] ;  /* 0x0000000418187981 */ /* 0x000f62000c1e1b00 */
[----:B--2---:R-:W-:-:S03]  /*01b0*/  DFMA R18, R22, R18, R6 ;  /* 0x000000121612722b */ /* 0x004fc60000000006 */
[----:B------:R-:W5:Y:S04]  /*01c0*/  LDG.E.64 R6, desc[UR4][R2.64+0x18] ;  /* 0x0000180402067981 */ /* 0x000f68000c1e1b00 */
[----:B------:R-:W2:Y:S01]  /*01d0*/  LDG.E.64 R22, desc[UR4][R2.64+0x20] ;  /* 0x0000200402167981 */ /* 0x000ea2000c1e1b00 */
[----:B---3--:R-:W-:Y:S01]  /*01e0*/  DFMA R20, R16, R20, R18 ;  /* 0x000000141014722b */ /* 0x008fe20000000012 */
[----:B------:R-:W-:-:S05]  /*01f0*/  IADD3 R17, PT, PT, R15, 0x5, RZ ;  /* 0x000000050f117810 */ /* 0x000fca0007ffe0ff */
[--C-:B------:R-:W-:Y:S02]  /*0200*/  IMAD.WIDE.U32 R16, R17, 0x8, R4.reuse ;  /* 0x0000000811107825 */ /* 0x100fe400078e0004 */
[----:B----4-:R-:W-:Y:S01]  /*0210*/  DFMA R26, R12, R26, R20 ;  /* 0x0000001a0c1a722b */ /* 0x010fe20000000014 */
[----:B------:R-:W-:Y:S01]  /*0220*/  IADD3 R19, PT, PT, R15, 0x6, RZ ;  /* 0x000000060f137810 */ /* 0x000fe20007ffe0ff */
[----:B------:R-:W3:Y:S04]  /*0230*/  LDG.E.64 R12, desc[UR4][R2.64+0x28] ;  /* 0x00002804020c7981 */ /* 0x000ee8000c1e1b00 */
[----:B------:R-:W3:Y:S01]  /*0240*/  LDG.E.64 R16, desc[UR4][R16.64] ;  /* 0x0000000410107981 */ /* 0x000ee2000c1e1b00 */
[----:B------:R-:W-:-:S03]  /*0250*/  IMAD.WIDE.U32 R18, R19, 0x8, R4 ;  /* 0x0000000813127825 */ /* 0x000fc600078e0004 */
[----:B------:R-:W4:Y:S04]  /*0260*/  LDG.E.64 R20, desc[UR4][R2.64+0x30] ;  /* 0x0000300402147981 */ /* 0x000f28000c1e1b00 */
[----:B------:R-:W4:Y:S01]  /*0270*/  LDG.E.64 R18, desc[UR4][R18.64] ;  /* 0x0000000412127981 */ /* 0x000f22000c1e1b00 */
[----:B------:R-:W-:-:S05]  /*0280*/  IADD3 R29, PT, PT, R15, 0x8, RZ ;  /* 0x000000080f1d7810 */ /* 0x000fca0007ffe0ff */
[----:B------:R-:W-:Y:S01]  /*0290*/  IMAD.WIDE.U32 R28, R29, 0x8, R4 ;  /* 0x000000081d1c7825 */ /* 0x000fe200078e0004 */
[----:B-----5:R-:W-:Y:S01]  /*02a0*/  DFMA R8, R8, R6, R26 ;  /* 0x000000060808722b */ /* 0x020fe2000000001a */
[----:B------:R-:W-:-:S05]  /*02b0*/  IADD3 R7, PT, PT, R15, 0x7, RZ ;  /* 0x000000070f077810 */ /* 0x000fca0007ffe0ff */
[----:B------:R-:W-:Y:S02]  /*02c0*/  IMAD.WIDE.U32 R6, R7, 0x8, R4 ;  /* 0x0000000807067825 */ /* 0x000fe400078e0004 */
[----:B--2---:R-:W-:Y:S02]  /*02d0*/  DFMA R22, R24, R22, R8 ;  /* 0x000000161816722b */ /* 0x004fe40000000008 */
[----:B------:R-:W2:Y:S04]  /*02e0*/  LDG.E.64 R8, desc[UR4][R2.64+0x38] ;  /* 0x0000380402087981 */ /* 0x000ea8000c1e1b00 */
[----:B------:R-:W2:Y:S04]  /*02f0*/  LDG.E.64 R6, desc[UR4][R6.64] ;  /* 0x0000000406067981 */ /* 0x000ea8000c1e1b00 */
[----:B------:R-:W5:Y:S01]  /*0300*/  LDG.E.64 R24, desc[UR4][R2.64+0x48] ;  /* 0x0000480402187981 */ /* 0x000f62000c1e1b00 */
[----:B---3--:R-:W-:Y:S01]  /*0310*/  DFMA R26, R16, R12, R22 ;  /* 0x0000000c101a722b */ /* 0x008fe20000000016 */
[----:B------:R-:W-:-:S02]  /*0320*/  IADD3 R23, PT, PT, R15, 0x9, RZ ;  /* 0x000000090f177810 */ /* 0x000fc40007ffe0ff */
[----:B------:R-:W3:Y:S04]  /*0330*/  LDG.E.64 R12, desc[UR4][R2.64+0x40] ;  /* 0x00004004020c7981 */ /* 0x000ee8000c1e1b00 */
[----:B------:R-:W3:Y:S01]  /*0340*/  LDG.E.64 R16, desc[UR4][R28.64] ;  /* 0x000000041c107981 */ /* 0x000ee2000c1e1b00 */
[--C-:B------:R-:W-:Y:S01]  /*0350*/  IMAD.WIDE.U32 R22, R23, 0x8, R4.reuse ;  /* 0x0000000817167825 */ /* 0x100fe200078e0004 */
[----:B----4-:R-:W-:Y:S01]  /*0360*/  DFMA R26, R18, R20, R26 ;  /* 0x00000014121a722b */ /* 0x010fe2000000001a */
[----:B------:R-:W-:Y:S01]  /*0370*/  IADD3 R21, PT, PT, R15, 0xa, RZ ;  /* 0x0000000a0f157810 */ /* 0x000fe20007ffe0ff */
[----:B------:R-:W4:Y:S04]  /*0380*/  LDG.E.64 R18, desc[UR4][R2.64+0x50] ;  /* 0x0000500402127981 */ /* 0x000f28000c1e1b00 */
[----:B------:R-:W5:Y:S01]  /*0390*/  LDG.E.64 R22, desc[UR4][R22.64] ;  /* 0x0000000416167981 */ /* 0x000f62000c1e1b00 */
[----:B------:R-:W-:-:S06]  /*03a0*/  IMAD.WIDE.U32 R20, R21, 0x8, R4 ;  /* 0x0000000815147825 */ /* 0x000fcc00078e0004 */
[----:B------:R-:W4:Y:S01]  /*03b0*/  LDG.E.64 R20, desc[UR4][R20.64] ;  /* 0x0000000414147981 */ /* 0x000f22000c1e1b00 */
[----:B--2---:R-:W-:Y:S01]  /*03c0*/  DFMA R6, R6, R8, R26 ;  /* 0x000000080606722b */ /* 0x004fe2000000001a */
[----:B------:R-:W-:-:S05]  /*03d0*/  IADD3 R9, PT, PT, R15, 0xb, RZ ;  /* 0x0000000b0f097810 */ /* 0x000fca0007ffe0ff */
[----:B------:R-:W-:Y:S02]  /*03e0*/  IMAD.WIDE.U32 R8, R9, 0x8, R4 ;  /* 0x0000000809087825 */ /* 0x000fe400078e0004 */
[----:B---3--:R-:W-:-:S04]  /*03f0*/  DFMA R16, R16, R12, R6 ;  /* 0x0000000c1010722b */ /* 0x008fc80000000006 */
[----:B------:R-:W2:Y:S01]  /*0400*/  LDG.E.64 R8, desc[UR4][R8.64] ;  /* 0x0000000408087981 */ /* 0x000ea2000c1e1b00 */
[----:B------:R-:W-:-:S03]  /*0410*/  IADD3 R13, PT, PT, R15, 0xc, RZ ;  /* 0x0000000c0f0d7810 */ /* 0x000fc60007ffe0ff */
[----:B------:R-:W2:Y:S02]  /*0420*/  LDG.E.64 R6, desc[UR4][R2.64+0x58] ;  /* 0x0000580402067981 */ /* 0x000ea4000c1e1b00 */
[--C-:B------:R-:W-:Y:S01]  /*0430*/  IMAD.WIDE.U32 R12, R13, 0x8, R4.reuse ;  /* 0x000000080d0c7825 */ /* 0x100fe200078e0004 */
[----:B-----5:R-:W-:Y:S01]  /*0440*/  DFMA R26, R22, R24, R16 ;  /* 0x00000018161a722b */ /* 0x020fe20000000010 */
[----:B------:R-:W-:Y:S01]  /*0450*/  IADD3 R23, PT, PT, R15, 0xd, RZ ;  /* 0x0000000d0f177810 */ /* 0x000fe20007ffe0ff */
[----:B------:R-:W3:Y:S04]  /*0460*/  LDG.E.64 R16, desc[UR4][R2.64+0x60] ;  /* 0x0000600402107981 */ /* 0x000ee8000c1e1b00 */
[----:B------:R-:W3:Y:S01]  /*0470*/  LDG.E.64 R12, desc[UR4][R12.64] ;  /* 0x000000040c0c7981 */ /* 0x000ee2000c1e1b00 */
[--C-:B------:R-:W-:Y:S01]  /*0480*/  IMAD.WIDE.U32 R22, R23, 0x8, R4.reuse ;  /* 0x0000000817167825 */ /* 0x100fe200078e0004 */
[----:B------:R-:W-:Y:S01]  /*0490*/  IADD3 R25, PT, PT, R15, 0xe, RZ ;  /* 0x0000000e0f197810 */ /* 0x000fe20007ffe0ff */
[----:B----4-:R-:W-:Y:S01]  /*04a0*/  DFMA R18, R20, R18, R26 ;  /* 0x000000121412722b */ /* 0x010fe2000000001a */
[----:B------:R-:W4:Y:S04]  /*04b0*/  LDG.E.64 R20, desc[UR4][R2.64+0x68] ;  /* 0x0000680402147981 */ /* 0x000f28000c1e1b00 */
[----:B------:R-:W4:Y:S01]  /*04c0*/  LDG.E.64 R22, desc[UR4][R22.64] ;  /* 0x0000000416167981 */ /* 0x000f22000c1e1b00 */
[----:B------:R-:W-:Y:S01]  /*04d0*/  IMAD.WIDE.U32 R28, R25, 0x8, R4 ;  /* 0x00000008191c7825 */ /* 0x000fe200078e0004 */
[----:B------:R-:W-:-:S02]  /*04e0*/  IADD3 R27, PT, PT, R15, 0xf, RZ ;  /* 0x0000000f0f1b7810 */ /* 0x000fc40007ffe0ff */
[----:B------:R-:W5:Y:S04]  /*04f0*/  LDG.E.64 R24, desc[UR4][R2.64+0x70] ;  /* 0x0000700402187981 */ /* 0x000f68000c1e1b00 */
[----:B------:R-:W5:Y:S01]  /*0500*/  LDG.E.64 R14, desc[UR4][R28.64] ;  /* 0x000000041c0e7981 */ /* 0x000f62000c1e1b00 */
[----:B------:R-:W-:-:S03]  /*0510*/  IMAD.WIDE.U32 R4, R27, 0x8, R4 ;  /* 0x000000081b047825 */ /* 0x000fc600078e0004 */
[----:B------:R-:W5:Y:S04]  /*0520*/  LDG.E.64 R26, desc[UR4][R2.64+0x78] ;  /* 0x00007804021a7981 */ /* 0x000f68000c1e1b00 */
[----:B------:R-:W5:Y:S01]  /*0530*/  LDG.E.64 R4, desc[UR4][R4.64] ;  /* 0x0000000404047981 */ /* 0x000f62000c1e1b00 */
[----:B------:R-:W-:-:S04]  /*0540*/  IADD3 R11, PT, PT, R11, 0x10, RZ ;  /* 0x000000100b0b7810 */ /* 0x000fc80007ffe0ff */
[----:B------:R-:W-:Y:S01]  /*0550*/  ISETP.NE.AND P0, PT, R11, 0xfa0, PT ;  /* 0x00000fa00b00780c */ /* 0x000fe20003f05270 */
[----:B--2---:R-:W-:-:S08]  /*0560*/  DFMA R6, R8, R6, R18 ;  /* 0x000000060806722b */ /* 0x004fd00000000012 */
[----:B---3--:R-:W-:-:S08]  /*0570*/  DFMA R6, R12, R16, R6 ;  /* 0x000000100c06722b */ /* 0x008fd00000000006 */
[----:B----4-:R-:W-:-:S08]  /*0580*/  DFMA R6, R22, R20, R6 ;  /* 0x000000141606722b */ /* 0x010fd00000000006 */
[----:B-----5:R-:W-:-:S08]  /*0590*/  DFMA R6, R14, R24, R6 ;  /* 0x000000180e06722b */ /* 0x020fd00000000006 */
[----:B------:R-:W-:Y:S01]  /*05a0*/  DFMA R6, R4, R26, R6 ;  /* 0x0000001a0406722b */ /* 0x000fe20000000006 */
[----:B------:R-:W-:Y:S10]  /*05b0*/  @P0 BRA `(.L_x_0) ;  /* 0xfffffff800a80947 */ /* 0x000ff4000383ffff */
[----:B------:R-:W0:Y:S02]  /*05c0*/  LDC.64 R2, c[0x0][0x390] ;  /* 0x0000e400ff027b82 */ /* 0x000e240000000a00 */
[----:B0-----:R-:W-:-:S05]  /*05d0*/  IMAD.WIDE.U32 R2, R0, 0x8, R2 ;  /* 0x0000000800027825 */ /* 0x001fca00078e0002 */
[----:B------:R-:W-:Y:S01]  /*05e0*/  STG.E.64 desc[UR4][R2.64], R6 ;  /* 0x0000000602007986 */ /* 0x000fe2000c101b04 */
[----:B------:R-:W-:Y:S05]  /*05f0*/  EXIT ;  /* 0x000000000000794d */ /* 0x000fea0003800000 */
.L_x_1:
[----:B------:R-:W-:-:S00]  /*0600*/  BRA `(.L_x_1) ;  /* 0xfffffffc00fc7947 */ /* 0x000fc0000383ffff */
[----:B------:R-:W-:-:S00]  /*0610*/  NOP ;  /* 0x0000000000007918 */ /* 0x000fc00000000000 */
        /* <DEDUP_REMOVED lines=14> */
.L_x_7:


//--------------------- .text.relu_layer          --------------------------
	.section	.text.relu_layer,"ax",@progbits
	.align	128
        .global         relu_layer
        .type           relu_layer,@function
        .size           relu_layer,(.L_x_8 - relu_layer)
        .other          relu_layer,@"STO_CUDA_ENTRY STV_DEFAULT"
relu_layer:
.text.relu_layer:
[----:B------:R-:W-:Y:S08]  /*0000*/  LDC R1, c[0x0][0x37c] ;  /* 0x0000df00ff017b82 */ /* 0x000ff00000000800 */
[----:B------:R-:W0:Y:S01]  /*0010*/  S2UR UR4, SR_CTAID.X ;  /* 0x00000000000479c3 */ /* 0x000e220000002500 */
[----:B------:R-:W-:Y:S01]  /*0020*/  UMOV UR5, 0x9 ;  /* 0x0000000900057882 */ /* 0x000fe20000000000 */
[----:B------:R-:W1:Y:S06]  /*0030*/  LDCU.64 UR6, c[0x0][0x358] ;  /* 0x00006b00ff0677ac */ /* 0x000e6c0008000a00 */
[----:B------:R-:W2:Y:S01]  /*0040*/  LDC.64 R2, c[0x0][0x380] ;  /* 0x0000e000ff027b82 */ /* 0x000ea20000000a00 */
[----:B0-----:R-:W-:-:S06]  /*0050*/  UIMAD UR4, UR4, 0x190, UR5 ;  /* 0x00000190040478a4 */ /* 0x001fcc000f8e0205 */
[----:B------:R-:W-:Y:S01]  /*0060*/  MOV R5, UR4 ;  /* 0x0000000400057c02 */ /* 0x000fe20008000f00 */
[----:B-1----:R-:W-:-:S06]  /*0070*/  UMOV UR4, 0x9 ;  /* 0x0000000900047882 */ /* 0x002fcc0000000000 */
.L_x_2:
[----:B-1----:R-:W-:-:S05]  /*0080*/  IADD3 R13, PT, PT, R5, -0x9, RZ ;  /* 0xfffffff7050d7810 */ /* 0x002fca0007ffe0ff */
[----:B--2---:R-:W-:-:S05]  /*0090*/  IMAD.WIDE.U32 R12, R13, 0x8, R2 ;  /* 0x000000080d0c7825 */ /* 0x004fca00078e0002 */
[----:B------:R-:W2:Y:S04]  /*00a0*/  LDG.E.64 R14, desc[UR6][R12.64] ;  /* 0x000000060c0e7981 */ /* 0x000ea8000c1e1b00 */
[----:B------:R-:W3:Y:S04]  /*00b0*/  LDG.E.64 R6, desc[UR6][R12.64+0x8] ;  /* 0x000008060c067981 */ /* 0x000ee8000c1e1b00 */
[----:B------:R-:W4:Y:S04]  /*00c0*/  LDG.E.64 R8, desc[UR6][R12.64+0x10] ;  /* 0x000010060c087981 */ /* 0x000f28000c1e1b00 */
[----:B------:R-:W5:Y:S01]  /*00d0*/  LDG.E.64 R10, desc[UR6][R12.64+0x18] ;  /* 0x000018060c0a7981 */ /* 0x000f62000c1e1b00 */
[----:B--2---:R-:W-:-:S02]  /*00e0*/  DSETP.GEU.AND P0, PT, R14, RZ, PT ;  /* 0x000000ff0e00722a */ /* 0x004fc40003f0e000 */
[----:B---3--:R-:W-:Y:S02]  /*00f0*/  DSETP.GEU.AND P1, PT, R6, RZ, PT ;  /* 0x000000ff0600722a */ /* 0x008fe40003f2e000 */
[----:B----4-:R-:W-:Y:S01]  /*0100*/  DSETP.GEU.AND P2, PT, R8, RZ, PT ;  /* 0x000000ff0800722a */ /* 0x010fe20003f4e000 */
[----:B------:R-:W-:Y:S01]  /*0110*/  IADD3 R9, PT, PT, R5, -0x5, RZ ;  /* 0xfffffffb05097810 */ /* 0x000fe20007ffe0ff */
[----:B-----5:R-:W-:-:S08]  /*0120*/  DSETP.GEU.AND P3, PT, R10, RZ, PT ;  /* 0x000000ff0a00722a */ /* 0x020fd00003f6e000 */
[----:B------:R-:W-:Y:S01]  /*0130*/  @!P0 STG.E.64 desc[UR6][R12.64], RZ ;  /* 0x000000ff0c008986 */ /* 0x000fe2000c101b06 */
[----:B------:R-:W-:-:S03]  /*0140*/  IMAD.WIDE.U32 R8, R9, 0x8, R2 ;  /* 0x0000000809087825 */ /* 0x000fc600078e0002 */
[----:B------:R-:W-:Y:S04]  /*0150*/  @!P1 STG.E.64 desc[UR6][R12.64+0x8], RZ ;  /* 0x000008ff0c009986 */ /* 0x000fe8000c101b06 */
[----:B------:R-:W-:Y:S04]  /*0160*/  @!P2 STG.E.64 desc[UR6][R12.64+0x10], RZ ;  /* 0x000010ff0c00a986 */ /* 0x000fe8000c101b06 */
[----:B------:R0:W-:Y:S04]  /*0170*/  @!P3 STG.E.64 desc[UR6][R12.64+0x18], RZ ;  /* 0x000018ff0c00b986 */ /* 0x0001e8000c101b06 */
[----:B------:R-:W2:Y:S01]  /*0180*/  LDG.E.64 R6, desc[UR6][R8.64] ;  /* 0x0000000608067981 */ /* 0x000ea2000c1e1b00 */
[----:B------:R-:W-:-:S05]  /*0190*/  IADD3 R11, PT, PT, R5, -0x4, RZ ;  /* 0xfffffffc050b7810 */ /* 0x000fca0007ffe0ff */
[----:B------:R-:W-:Y:S01]  /*01a0*/  IMAD.WIDE.U32 R10, R11, 0x8, R2 ;  /* 0x000000080b0a7825 */ /* 0x000fe200078e0002 */
[----:B--2---:R-:W-:-:S14]  /*01b0*/  DSETP.GEU.AND P0, PT, R6, RZ, PT ;  /* 0x000000ff0600722a */ /* 0x004fdc0003f0e000 */
[----:B------:R1:W-:Y:S04]  /*01c0*/  @!P0 STG.E.64 desc[UR6][R8.64], RZ ;  /* 0x000000ff08008986 */ /* 0x0003e8000c101b06 */
[----:B------:R-:W2:Y:S01]  /*01d0*/  LDG.E.64 R6, desc[UR6][R10.64] ;  /* 0x000000060a067981 */ /* 0x000ea2000c1e1b00 */
[----:B------:R-:W-:-:S05]  /*01e0*/  IADD3 R15, PT, PT, R5, -0x3, RZ ;  /* 0xfffffffd050f7810 */ /* 0x000fca0007ffe0ff */
[----:B------:R-:W-:Y:S01]  /*01f0*/  IMAD.WIDE.U32 R14, R15, 0x8, R2 ;  /* 0x000000080f0e7825 */ /* 0x000fe200078e0002 */
[----:B--2---:R-:W-:-:S14]  /*0200*/  DSETP.GEU.AND P0, PT, R6, RZ, PT ;  /* 0x000000ff0600722a */ /* 0x004fdc0003f0e000 */
[----:B------:R2:W-:Y:S04]  /*0210*/  @!P0 STG.E.64 desc[UR6][R10.64], RZ ;  /* 0x000000ff0a008986 */ /* 0x0005e8000c101b06 */
[----:B------:R-:W3:Y:S01]  /*0220*/  LDG.E.64 R6, desc[UR6][R14.64] ;  /* 0x000000060e067981 */ /* 0x000ee2000c1e1b00 */
[----:B0-----:R-:W-:-:S05]  /*0230*/  IADD3 R13, PT, PT, R5, -0x2, RZ ;  /* 0xfffffffe050d7810 */ /* 0x001fca0007ffe0ff */
[----:B------:R-:W-:Y:S01]  /*0240*/  IMAD.WIDE.U32 R12, R13, 0x8, R2 ;  /* 0x000000080d0c7825 */ /* 0x000fe200078e0002 */
[----:B---3--:R-:W-:-:S14]  /*0250*/  DSETP.GEU.AND P0, PT, R6, RZ, PT ;  /* 0x000000ff0600722a */ /* 0x008fdc0003f0e000 */
[----:B------:R0:W-:Y:S04]  /*0260*/  @!P0 STG.E.64 desc[UR6][R14.64], RZ ;  /* 0x000000ff0e008986 */ /* 0x0001e8000c101b06 */
[----:B------:R-:W3:Y:S01]  /*0270*/  LDG.E.64 R6, desc[UR6][R12.64] ;  /* 0x000000060c067981 */ /* 0x000ee2000c1e1b00 */
[----:B-1----:R-:W-:-:S05]  /*0280*/  IADD3 R9, PT, PT, R5, -0x1, RZ ;  /* 0xffffffff05097810 */ /* 0x002fca0007ffe0ff */
[----:B------:R-:W-:Y:S01]  /*0290*/  IMAD.WIDE.U32 R8, R9, 0x8, R2 ;  /* 0x0000000809087825 */ /* 0x000fe200078e0002 */
[----:B---3--:R-:W-:-:S14]  /*02a0*/  DSETP.GEU.AND P0, PT, R6, RZ, PT ;  /* 0x000000ff0600722a */ /* 0x008fdc0003f0e000 */
[----:B------:R1:W-:Y:S04]  /*02b0*/  @!P0 STG.E.64 desc[UR6][R12.64], RZ ;  /* 0x000000ff0c008986 */ /* 0x0003e8000c101b06 */
[----:B------:R-:W3:Y:S01]  /*02c0*/  LDG.E.64 R6, desc[UR6][R8.64] ;  /* 0x0000000608067981 */ /* 0x000ee2000c1e1b00 */
[----:B--2---:R-:W-:Y:S01]  /*02d0*/  IMAD.WIDE.U32 R10, R5, 0x8, R2 ;  /* 0x00000008050a7825 */ /* 0x004fe200078e0002 */
[----:B---3--:R-:W-:-:S14]  /*02e0*/  DSETP.GEU.AND P0, PT, R6, RZ, PT ;  /* 0x000000ff0600722a */ /* 0x008fdc0003f0e000 */
[----:B------:R2:W-:Y:S04]  /*02f0*/  @!P0 STG.E.64 desc[UR6][R8.64], RZ ;  /* 0x000000ff08008986 */ /* 0x0005e8000c101b06 */
[----:B------:R-:W3:Y:S01]  /*0300*/  LDG.E.64 R6, desc[UR6][R10.64] ;  /* 0x000000060a067981 */ /* 0x000ee2000c1e1b00 */
[----:B0-----:R-:W-:-:S05]  /*0310*/  IADD3 R15, PT, PT, R5, 0x1, RZ ;  /* 0x00000001050f7810 */ /* 0x001fca0007ffe0ff */
[----:B------:R-:W-:Y:S01]  /*0320*/  IMAD.WIDE.U32 R14, R15, 0x8, R2 ;  /* 0x000000080f0e7825 */ /* 0x000fe200078e0002 */
[----:B---3--:R-:W-:-:S14]  /*0330*/  DSETP.GEU.AND P0, PT, R6, RZ, PT ;  /* 0x000000ff0600722a */ /* 0x008fdc0003f0e000 */
[----:B------:R0:W-:Y:S04]  /*0340*/  @!P0 STG.E.64 desc[UR6][R10.64], RZ ;  /* 0x000000ff0a008986 */ /* 0x0001e8000c101b06 */
[----:B------:R-:W3:Y:S01]  /*0350*/  LDG.E.64 R6, desc[UR6][R14.64] ;  /* 0x000000060e067981 */ /* 0x000ee2000c1e1b00 */
[----:B-1----:R-:W-:-:S05]  /*0360*/  IADD3 R13, PT, PT, R5, 0x2, RZ ;  /* 0x00000002050d7810 */ /* 0x002fca0007ffe0ff */
[----:B------:R-:W-:Y:S01]  /*0370*/  IMAD.WIDE.U32 R12, R13, 0x8, R2 ;  /* 0x000000080d0c7825 */ /* 0x000fe200078e0002 */
[----:B---3--:R-:W-:-:S14]  /*0380*/  DSETP.GEU.AND P0, PT, R6, RZ, PT ;  /* 0x000000ff0600722a */ /* 0x008fdc0003f0e000 */
[----:B------:R1:W-:Y:S04]  /*0390*/  @!P0 STG.E.64 desc[UR6][R14.64], RZ ;  /* 0x000000ff0e008986 */ /* 0x0003e8000c101b06 */
[----:B------:R-:W3:Y:S01]  /*03a0*/  LDG.E.64 R6, desc[UR6][R12.64] ;  /* 0x000000060c067981 */ /* 0x000ee2000c1e1b00 */
[----:B--2---:R-:W-:-:S05]  /*03b0*/  IADD3 R9, PT, PT, R5, 0x3, RZ ;  /* 0x0000000305097810 */ /* 0x004fca0007ffe0ff */
[----:B------:R-:W-:Y:S01]  /*03c0*/  IMAD.WIDE.U32 R8, R9, 0x8, R2 ;  /* 0x0000000809087825 */ /* 0x000fe200078e0002 */
        /* <DEDUP_REMOVED lines=32> */
[----:B------:R-:W2:Y:S01]  /*05d0*/  LDG.E.64 R6, desc[UR6][R14.64] ;  /* 0x000000060e067981 */ /* 0x000ea2000c1e1b00 */
[----:B0-----:R-:W-:-:S05]  /*05e0*/  IADD3 R13, PT, PT, R5, 0xa, RZ ;  /* 0x0000000a050d7810 */ /* 0x001fca0007ffe0ff */
[----:B------:R-:W-:Y:S01]  /*05f0*/  IMAD.WIDE.U32 R12, R13, 0x8, R2 ;  /* 0x000000080d0c7825 */ /* 0x000fe200078e0002 */
[----:B--2---:R-:W-:-:S14]  /*0600*/  DSETP.GEU.AND P0, PT, R6, RZ, PT ;  /* 0x000000ff0600722a */ /* 0x004fdc0003f0e000 */
[----:B------:R1:W-:Y:S04]  /*0610*/  @!P0 STG.E.64 desc[UR6][R14.64], RZ ;  /* 0x000000ff0e008986 */ /* 0x0003e8000c101b06 */
[----:B------:R-:W2:Y:S01]  /*0620*/  LDG.E.64 R6, desc[UR6][R12.64] ;  /* 0x000000060c067981 */ /* 0x000ea2000c1e1b00 */
[----:B------:R-:W-:Y:S01]  /*0630*/  UIADD3 UR4, UPT, UPT, UR4, 0x14, URZ ;  /* 0x0000001404047890 */ /* 0x000fe2000fffe0ff */
[----:B------:R-:W-:-:S03]  /*0640*/  IADD3 R5, PT, PT, R5, 0x14, RZ ;  /* 0x0000001405057810 */ /* 0x000fc60007ffe0ff */
[----:B------:R-:W-:Y:S01]  /*0650*/  UISETP.NE.AND UP0, UPT, UR4, 0x199, UPT ;  /* 0x000001990400788c */ /* 0x000fe2000bf05270 */
[----:B--2---:R-:W-:-:S14]  /*0660*/  DSETP.GEU.AND P0, PT, R6, RZ, PT ;  /* 0x000000ff0600722a */ /* 0x004fdc0003f0e000 */
[----:B------:R1:W-:Y:S01]  /*0670*/  @!P0 STG.E.64 desc[UR6][R12.64], RZ ;  /* 0x000000ff0c008986 */ /* 0x0003e2000c101b06 */
[----:B------:R-:W-:Y:S05]  /*0680*/  BRA.U UP0, `(.L_x_2) ;  /* 0xfffffff9007c7547 */ /* 0x000fea000b83ffff */
[----:B------:R-:W-:Y:S05]  /*0690*/  EXIT ;  /* 0x000000000000794d */ /* 0x000fea0003800000 */
.L_x_3:
        /* <DEDUP_REMOVED lines=14> */
.L_x_8:


//--------------------- .text.convolution_layer   --------------------------
	.section	.text.convolution_layer,"ax",@progbits
	.align	128
        .global         convolution_layer
        .type           convolution_layer,@function
        .size           convolution_layer,(.L_x_9 - convolution_layer)
        .other          convolution_layer,@"STO_CUDA_ENTRY STV_DEFAULT"
convolution_layer:
.text.convolution_layer:
[----:B------:R-:W-:Y:S08]  /*0000*/  LDC R1, c[0x0][0x37c] ;  /* 0x0000df00ff017b82 */ /* 0x000ff00000000800 */
[----:B------:R-:W0:Y:S01]  /*0010*/  S2UR UR9, SR_CTAID.X ;  /* 0x00000000000979c3 */ /* 0x000e220000002500 */
[----:B------:R-:W1:Y:S07]  /*0020*/  LDCU.64 UR10, c[0x0][0x358] ;  /* 0x00006b00ff0a77ac */ /* 0x000e6e0008000a00 */
[----:B------:R-:W2:Y:S01]  /*0030*/  LDC.64 R50, c[0x0][0x388] ;  /* 0x0000e200ff327b82 */ /* 0x000ea20000000a00 */
[----:B0-----:R-:W-:-:S06]  /*0040*/  UIMAD UR4, UR9, 0x19, URZ ;  /* 0x00000019090478a4 */ /* 0x001fcc000f8e02ff */
[----:B------:R-:W-:Y:S01]  /*0050*/  IMAD.U32 R5, RZ, RZ, UR4 ;  /* 0x00000004ff057e24 */ /* 0x000fe2000f8e00ff */
[----:B------:R-:W-:Y:S01]  /*0060*/  MOV R43, UR4 ;  /* 0x00000004002b7c02 */ /* 0x000fe20008000f00 */
        /* <DEDUP_REMOVED lines=22> */
[----:B------:R-:W-:Y:S01]  /*01d0*/  VIADD R43, R43, 0x14 ;  /* 0x000000142b2b7836 */ /* 0x000fe20000000000 */
[----:B------:R-:W-:Y:S01]  /*01e0*/  MOV R3, UR4 ;  /* 0x0000000400037c02 */ /* 0x000fe20008000f00 */
[----:B------:R-:W-:Y:S01]  /*01f0*/  VIADD R7, R7, 0x2 ;  /* 0x0000000207077836 */ /* 0x000fe20000000000 */
[----:B------:R-:W-:Y:S01]  /*0200*/  IADD3 R5, PT, PT, R5, 0x1, RZ ;  /* 0x0000000105057810 */ /* 0x000fe20007ffe0ff */
        /* <DEDUP_REMOVED lines=14> */
[--C-:B--2---:R-:W-:Y:S01]  /*02f0*/  IMAD.WIDE.U32 R2, R3, 0x8, R50.reuse ;  /* 0x0000000803027825 */ /* 0x104fe200078e0032 */
[----:B------:R-:W-:Y:S01]  /*0300*/  IADD3 R31, PT, PT, R31, 0xe, RZ ;  /* 0x0000000e1f1f7810 */ /* 0x000fe20007ffe0ff */
[----:B------:R-:W-:Y:S01]  /*0310*/  UMOV UR4, URZ ;  /* 0x000000ff00047c82 */ /* 0x000fe20008000000 */
[----:B------:R-:W-:Y:S01]  /*0320*/  IADD3 R33, PT, PT, R33, 0xf, RZ ;  /* 0x0000000f21217810 */ /* 0x000fe20007ffe0ff */
[----:B------:R-:W-:Y:S01]  /*0330*/  IMAD.WIDE.U32 R4, R5, 0x8, R50 ;  /* 0x0000000805047825 */ /* 0x000fe200078e0032 */
[----:B------:R-:W-:-:S02]  /*0340*/  IADD3 R37, PT, PT, R37, 0x11, RZ ;  /* 0x0000001125257810 */ /* 0x000fc40007ffe0ff */
[----:B------:R-:W-:Y:S01]  /*0350*/  IADD3 R39, PT, PT, R39, 0x12, RZ ;  /* 0x0000001227277810 */ /* 0x000fe20007ffe0ff */
[--C-:B------:R-:W-:Y:S01]  /*0360*/  IMAD.WIDE.U32 R6, R7, 0x8, R50.reuse ;  /* 0x0000000807067825 */ /* 0x100fe200078e0032 */
[----:B------:R-:W-:Y:S02]  /*0370*/  IADD3 R45, PT, PT, R45, 0x15, RZ ;  /* 0x000000152d2d7810 */ /* 0x000fe40007ffe0ff */
[----:B------:R-:W-:Y:S01]  /*0380*/  IADD3 R47, PT, PT, R47, 0x16, RZ ;  /* 0x000000162f2f7810 */ /* 0x000fe20007ffe0ff */
[----:B------:R-:W-:Y:S01]  /*0390*/  IMAD.WIDE.U32 R8, R9, 0x8, R50 ;  /* 0x0000000809087825 */ /* 0x000fe200078e0032 */
[----:B------:R-:W-:-:S03]  /*03a0*/  IADD3 R53, PT, PT, R53, 0x18, RZ ;  /* 0x0000001835357810 */ /* 0x000fc60007ffe0ff */
[----:B------:R-:W-:-:S04]  /*03b0*/  IMAD.WIDE.U32 R10, R11, 0x8, R50 ;  /* 0x000000080b0a7825 */ /* 0x000fc800078e0032 */
        /* <DEDUP_REMOVED lines=19> */
[----:B-1----:R-:W-:-:S07]  /*04f0*/  IMAD.WIDE.U32 R50, R53, 0x8, R50 ;  /* 0x0000000835327825 */ /* 0x002fce00078e0032 */
.L_x_5:
[----:B------:R-:W-:Y:S01]  /*0500*/  ULOP3.LUT UR5, UR4, 0xff, URZ, 0xc0, !UPT ;  /* 0x000000ff04057892 */ /* 0x000fe2000f8ec0ff */
[----:B0-----:R-:W0:Y:S03]  /*0510*/  LDCU.64 UR12, c[0x0][0x380] ;  /* 0x00007000ff0c77ac */ /* 0x001e260008000a00 */
[----:B------:R-:W-:Y:S01]  /*0520*/  UIMAD UR5, UR5, 0xcd, URZ ;  /* 0x000000cd050578a4 */ /* 0x000fe2000f8e02ff */
[----:B------:R-:W1:Y:S03]  /*0530*/  LDCU.64 UR14, c[0x0][0x390] ;  /* 0x00007200ff0e77ac */ /* 0x000e660008000a00 */
[----:B------:R-:W-:-:S04]  /*0540*/  USHF.R.U32.HI UR5, URZ, 0xa, UR5 ;  /* 0x0000000aff057899 */ /* 0x000fc80008011605 */
[----:B------:R-:W-:-:S04]  /*0550*/  UIMAD UR5, UR9, 0x14, UR5 ;  /* 0x00000014090578a4 */ /* 0x000fc8000f8e0205 */
[----:B------:R-:W-:-:S03]  /*0560*/  UIMAD UR8, UR5, 0x14, URZ ;  /* 0x00000014050878a4 */ /* 0x000fc6000f8e02ff */
[----:B0-----:R-:W-:-:S09]  /*0570*/  UMOV UR5, URZ ;  /* 0x000000ff00057c82 */ /* 0x001fd20008000000 */
.L_x_4:
[----:B------:R-:W-:Y:S01]  /*0580*/  UIMAD UR6, UR4, 0x64, UR5 ;  /* 0x00000064040678a4 */ /* 0x000fe2000f8e0205 */
[----:B0-----:R-:W2:Y:S03]  /*0590*/  LDG.E.64 R52, desc[UR10][R2.64] ;  /* 0x0000000a02347981 */ /* 0x001ea6000c1e1b00 */
[----:B------:R-:W-:Y:S01]  /*05a0*/  UIMAD.WIDE.U32 UR6, UR6, 0x8, UR12 ;  /* 0x00000008060678a5 */ /* 0x000fe2000f8e000c */
[----:B------:R-:W3:Y:S05]  /*05b0*/  LDG.E.64 R58, desc[UR10][R4.64] ;  /* 0x0000000a043a7981 */ /* 0x000eea000c1e1b00 */
[----:B------:R-:W-:Y:S01]  /*05c0*/  MOV R54, UR6 ;  /* 0x0000000600367c02 */ /* 0x000fe20008000f00 */
[----:B------:R-:W-:-:S05]  /*05d0*/  IMAD.U32 R55, RZ, RZ, UR7 ;  /* 0x00000007ff377e24 */ /* 0x000fca000f8e00ff */
[----:B------:R-:W2:Y:S01]  /*05e0*/  LDG.E.64 R56, desc[UR10][R54.64] ;  /* 0x0000000a36387981 */ /* 0x000ea2000c1e1b00 */
[----:B------:R-:W-:Y:S02]  /*05f0*/  MOV R60, UR6 ;  /* 0x00000006003c7c02 */ /* 0x000fe40008000f00 */
[----:B------:R-:W-:-:S06]  /*0600*/  MOV R61, UR7 ;  /* 0x00000007003d7c02 */ /* 0x000fcc0008000f00 */
[----:B------:R-:W3:Y:S04]  /*0610*/  LDG.E.64 R60, desc[UR10][R60.64+0x8] ;  /* 0x0000080a3c3c7981 */ /* 0x000ee8000c1e1b00 */
[----:B------:R-:W4:Y:S01]  /*0620*/  LDG.E.64 R54, desc[UR10][R6.64] ;  /* 0x0000000a06367981 */ /* 0x000f22000c1e1b00 */
[----:B--2---:R-:W-:Y:S01]  /*0630*/  DFMA R56, R56, R52, RZ ;  /* 0x000000343838722b */ /* 0x004fe200000000ff */
[----:B------:R-:W-:Y:S01]  /*0640*/  IMAD.U32 R52, RZ, RZ, UR6 ;  /* 0x00000006ff347e24 */ /* 0x000fe2000f8e00ff */
[----:B------:R-:W-:-:S06]  /*0650*/  MOV R53, UR7 ;  /* 0x0000000700357c02 */ /* 0x000fcc0008000f00 */
[----:B------:R-:W4:Y:S01]  /*0660*/  LDG.E.64 R52, desc[UR10][R52.64+0x10] ;  /* 0x0000100a34347981 */ /* 0x000f22000c1e1b00 */
[----:B---3--:R-:W-:Y:S01]  /*0670*/  DFMA R56, R60, R58, R56 ;  /* 0x0000003a3c38722b */ /* 0x008fe20000000038 */
[----:B------:R-:W-:Y:S01]  /*0680*/  MOV R60, UR6 ;  /* 0x00000006003c7c02 */ /* 0x000fe20008000f00 */
[----:B------:R-:W-:Y:S01]  /*0690*/  IMAD.U32 R61, RZ, RZ, UR7 ;  /* 0x00000007ff3d7e24 */ /* 0x000fe2000f8e00ff */
[----:B------:R-:W2:Y:S05]  /*06a0*/  LDG.E.64 R58, desc[UR10][R8.64] ;  /* 0x0000000a083a7981 */ /* 0x000eaa000c1e1b00 */
[----:B------:R-:W2:Y:S01]  /*06b0*/  LDG.E.64 R60, desc[UR10][R60.64+0x18] ;  /* 0x0000180a3c3c7981 */ /* 0x000ea2000c1e1b00 */
[----:B----4-:R-:W-:Y:S01]  /*06c0*/  DFMA R56, R52, R54, R56 ;  /* 0x000000363438722b */ /* 0x010fe20000000038 */
[----:B------:R-:W-:-:S02]  /*06d0*/  MOV R52, UR6 ;  /* 0x0000000600347c02 */ /* 0x000fc40008000f00 */
[----:B------:R-:W3:Y:S01]  /*06e0*/  LDG.E.64 R54, desc[UR10][R10.64] ;  /* 0x0000000a0a367981 */ /* 0x000ee2000c1e1b00 */
[----:B------:R-:W-:-:S06]  /*06f0*/  MOV R53, UR7 ;  /* 0x0000000700357c02 */ /* 0x000fcc0008000f00 */
[----:B------:R-:W3:Y:S01]  /*0700*/  LDG.E.64 R52, desc[UR10][R52.64+0x20] ;  /* 0x0000200a34347981 */ /* 0x000ee2000c1e1b00 */
[----:B--2---:R-:W-:-:S03]  /*0710*/  DFMA R56, R60, R58, R56 ;  /* 0x0000003a3c38722b */ /* 0x004fc60000000038 */
[----:B------:R-:W2:Y:S05]  /*0720*/  LDG.E.64 R58, desc[UR10][R12.64] ;  /* 0x0000000a0c3a7981 */ /* 0x000eaa000c1e1b00 */
[----:B---3--:R-:W-:Y:S01]  /*0730*/  DFMA R56, R52, R54, R56 ;  /* 0x000000363438722b */ /* 0x008fe20000000038 */
[----:B------:R-:W-:Y:S01]  /*0740*/  IMAD.U32 R54, RZ, RZ, UR6 ;  /* 0x00000006ff367e24 */ /* 0x000fe2000f8e00ff */
[----:B------:R-:W-:Y:S01]  /*0750*/  MOV R55, UR7 ;  /* 0x0000000700377c02 */ /* 0x000fe20008000f00 */
[----:B------:R-:W-:Y:S01]  /*0760*/  IMAD.U32 R53, RZ, RZ, UR7 ;  /* 0x00000007ff357e24 */ /* 0x000fe2000f8e00ff */
[----:B------:R-:W-:-:S03]  /*0770*/  MOV R52, UR6 ;  /* 0x0000000600347c02 */ /* 0x000fc60008000f00 */
[----:B------:R-:W2:Y:S04]  /*0780*/  LDG.E.64 R60, desc[UR10][R54.64+0x320] ;  /* 0x0003200a363c7981 */ /* 0x000ea8000c1e1b00 */
[----:B------:R-:W3:Y:S04]  /*0790*/  LDG.E.64 R52, desc[UR10][R52.64+0x328] ;  /* 0x0003280a34347981 */ /* 0x000ee8000c1e1b00 */
[----:B------:R-:W3:Y:S01]  /*07a0*/  LDG.E.64 R54, desc[UR10][R14.64] ;  /* 0x0000000a0e367981 */ /* 0x000ee2000c1e1b00 */
[----:B--2---:R-:W-:Y:S01]  /*07b0*/  DFMA R56, R60, R58, R56 ;  /* 0x0000003a3c38722b */ /* 0x004fe20000000038 */
[----:B------:R-:W-:-:S02]  /*07c0*/  MOV R60, UR6 ;  /* 0x00000006003c7c02 */ /* 0x000fc40008000f00 */
[----:B------:R-:W2:Y:S01]  /*07d0*/  LDG.E.64 R58, desc[UR10][R16.64] ;  /* 0x0000000a103a7981 */ /* 0x000ea2000c1e1b00 */
[----:B------:R-:W-:-:S06]  /*07e0*/  MOV R61, UR7 ;  /* 0x00000007003d7c02 */ /* 0x000fcc0008000f00 */
[----:B------:R-:W2:Y:S01]  /*07f0*/  LDG.E.64 R60, desc[UR10][R60.64+0x330] ;  /* 0x0003300a3c3c7981 */ /* 0x000ea2000c1e1b00 */
[----:B---3--:R-:W-:Y:S01]  /*0800*/  DFMA R56, R52, R54, R56 ;  /* 0x000000363438722b */ /* 0x008fe20000000038 */
[----:B------:R-:W-:Y:S01]  /*0810*/  IMAD.U32 R52, RZ, RZ, UR6 ;  /* 0x00000006ff347e24 */ /* 0x000fe2000f8e00ff */
[----:B------:R-:W-:Y:S01]  /*0820*/  MOV R53, UR7 ;  /* 0x0000000700357c02 */ /* 0x000fe20008000f00 */
[----:B------:R-:W3:Y:S05]  /*0830*/  LDG.E.64 R54, desc[UR10][R18.64] ;  /* 0x0000000a12367981 */ /* 0x000eea000c1e1b00 */
[----:B------:R-:W3:Y:S01]  /*0840*/  LDG.E.64 R52, desc[UR10][R52.64+0x338] ;  /* 0x0003380a34347981 */ /* 0x000ee2000c1e1b00 */
[----:B--2---:R-:W-:-:S03]  /*0850*/  DFMA R56, R60, R58, R56 ;  /* 0x0000003a3c38722b */ /* 0x004fc60000000038 */
[----:B------:R-:W2:Y:S05]  /*0860*/  LDG.E.64 R58, desc[UR10][R20.64] ;  /* 0x0000000a143a7981 */ /* 0x000eaa000c1e1b00 */
[----:B---3--:R-:W-:Y:S01]  /*0870*/  DFMA R56, R52, R54, R56 ;  /* 0x000000363438722b */ /* 0x008fe20000000038 */
[----:B------:R-:W-:Y:S01]  /*0880*/  MOV R54, UR6 ;  /* 0x0000000600367c02 */ /* 0x000fe20008000f00 */
[----:B------:R-:W-:Y:S01]  /*0890*/  IMAD.U32 R55, RZ, RZ, UR7 ;  /* 0x00000007ff377e24 */ /* 0x000fe2000f8e00ff */
[----:B------:R-:W-:Y:S02]  /*08a0*/  MOV R52, UR6 ;  /* 0x0000000600347c02 */ /* 0x000fe40008000f00 */
[----:B------:R-:W-:-:S02]  /*08b0*/  MOV R53, UR7 ;  /* 0x0000000700357c02 */ /* 0x000fc40008000f00 */
[----:B------:R-:W2:Y:S04]  /*08c0*/  LDG.E.64 R60, desc[UR10][R54.64+0x340] ;  /* 0x0003400a363c7981 */ /* 0x000ea8000c1e1b00 */
[----:B------:R-:W3:Y:S04]  /*08d0*/  LDG.E.64 R52, desc[UR10][R52.64+0x640] ;  /* 0x0006400a34347981 */ /* 0x000ee8000c1e1b00 */
[----:B------:R-:W3:Y:S01]  /*08e0*/  LDG.E.64 R54, desc[UR10][R22.64] ;  /* 0x0000000a16367981 */ /* 0x000ee2000c1e1b00 */
[----:B--2---:R-:W-:Y:S01]  /*08f0*/  DFMA R56, R60, R58, R56 ;  /* 0x0000003a3c38722b */ /* 0x004fe20000000038 */
[----:B------:R-:W-:Y:S01]  /*0900*/  IMAD.U32 R60, RZ, RZ, UR6 ;  /* 0x00000006ff3c7e24 */ /* 0x000fe2000f8e00ff */
[----:B------:R-:W-:Y:S01]  /*0910*/  MOV R61, UR7 ;  /* 0x00000007003d7c02 */ /* 0x000fe20008000f00 */
[----:B------:R-:W2:Y:S05]  /*0920*/  LDG.E.64 R58, desc[UR10][R24.64] ;  /* 0x0000000a183a7981 */ /* 0x000eaa000c1e1b00 */
[----:B------:R-:W2:Y:S01]  /*0930*/  LDG.E.64 R60, desc[UR10][R60.64+0x648] ;  /* 0x0006480a3c3c7981 */ /* 0x000ea2000c1e1b00 */
[----:B---3--:R-:W-:Y:S01]  /*0940*/  DFMA R56, R52, R54, R56 ;  /* 0x000000363438722b */ /* 0x008fe20000000038 */
[----:B------:R-:W-:Y:S01]  /*0950*/  MOV R52, UR6 ;  /* 0x0000000600347c02 */ /* 0x000fe20008000f00 */
[----:B------:R-:W-:Y:S01]  /*0960*/  IMAD.U32 R53, RZ, RZ, UR7 ;  /* 0x00000007ff357e24 */ /* 0x000fe2000f8e00ff */
[----:B------:R-:W3:Y:S05]  /*0970*/  LDG.E.64 R54, desc[UR10][R26.64] ;  /* 0x0000000a1a367981 */ /* 0x000eea000c1e1b00 */
[----:B------:R-:W3:Y:S01]  /*0980*/  LDG.E.64 R52, desc[UR10][R52.64+0x650] ;  /* 0x0006500a34347981 */ /* 0x000ee2000c1e1b00 */
[----:B--2---:R-:W-:-:S03]  /*0990*/  DFMA R56, R60, R58, R56 ;  /* 0x0000003a3c38722b */ /* 0x004fc60000000038 */
[----:B------:R-:W2:Y:S05]  /*09a0*/  LDG.E.64 R58, desc[UR10][R28.64] ;  /* 0x0000000a1c3a7981 */ /* 0x000eaa000c1e1b00 */
[----:B---3--:R-:W-:Y:S01]  /*09b0*/  DFMA R56, R52, R54, R56 ;  /* 0x000000363438722b */ /* 0x008fe20000000038 */
[----:B------:R-:W-:Y:S02]  /*09c0*/  MOV R54, UR6 ;  /* 0x0000000600367c02 */ /* 0x000fe40008000f00 */
[----:B------:R-:W-:Y:S01]  /*09d0*/  MOV R55, UR7 ;  /* 0x0000000700377c02 */ /* 0x000fe20008000f00 */
[----:B------:R-:W-:Y:S01]  /*09e0*/  IMAD.U32 R52, RZ, RZ, UR6 ;  /* 0x00000006ff347e24 */ /* 0x000fe2000f8e00ff */
[----:B------:R-:W-:-:S03]  /*09f0*/  MOV R53, UR7 ;  /* 0x0000000700357c02 */ /* 0x000fc60008000f00 */
[----:B------:R-:W2:Y:S04]  /*0a00*/  LDG.E.64 R60, desc[UR10][R54.64+0x658] ;  /* 0x0006580a363c7981 */ /* 0x000ea8000c1e1b00 */
[----:B------:R-:W3:Y:S04]  /*0a10*/  LDG.E.64 R52, desc[UR10][R52.64+0x660] ;  /* 0x0006600a34347981 */ /* 0x000ee8000c1e1b00 */
[----:B------:R-:W3:Y:S01]  /*0a20*/  LDG.E.64 R54, desc[UR10][R30.64] ;  /* 0x0000000a1e367981 */ /* 0x000ee2000c1e1b00 */
[----:B--2---:R-:W-:Y:S01]  /*0a30*/  DFMA R56, R60, R58, R56 ;  /* 0x0000003a3c38722b */ /* 0x004fe20000000038 */
[----:B------:R-:W-:Y:S01]  /*0a40*/  MOV R60, UR6 ;  /* 0x00000006003c7c02 */ /* 0x000fe20008000f00 */
[----:B------:R-:W-:Y:S01]  /*0a50*/  IMAD.U32 R61, RZ, RZ, UR7 ;  /* 0x00000007ff3d7e24 */ /* 0x000fe2000f8e00ff */
[----:B------:R-:W2:Y:S05]  /*0a60*/  LDG.E.64 R58, desc[UR10][R32.64] ;  /* 0x0000000a203a7981 */ /* 0x000eaa000c1e1b00 */
[----:B------:R-:W2:Y:S01]  /*0a70*/  LDG.E.64 R60, desc[UR10][R60.64+0x960] ;  /* 0x0009600a3c3c7981 */ /* 0x000ea2000c1e1b00 */
[----:B---3--:R-:W-:Y:S01]  /*0a80*/  DFMA R56, R52, R54, R56 ;  /* 0x000000363438722b */ /* 0x008fe20000000038 */
        /* <DEDUP_REMOVED lines=44> */
[----:B------:R-:W-:-:S04]  /*0d50*/  ULOP3.LUT UR6, UR5, 0xff, URZ, 0xc0, !UPT ;  /* 0x000000ff05067892 */ /* 0x000fc8000f8ec0ff */
[----:B------:R-:W-:-:S04]  /*0d60*/  UIMAD UR6, UR6, 0xcd, URZ ;  /* 0x000000cd060678a4 */ /* 0x000fc8000f8e02ff */
[----:B------:R-:W-:-:S04]  /*0d70*/  ULEA.HI UR6, UR6, UR8, URZ, 0x16 ;  /* 0x0000000806067291 */ /* 0x000fc8000f8fb0ff */
[----:B-1----:R-:W-:Y:S02]  /*0d80*/  UIMAD.WIDE.U32 UR6, UR6, 0x8, UR14 ;  /* 0x00000008060678a5 */ /* 0x002fe4000f8e000e */
[----:B------:R-:W-:-:S04]  /*0d90*/  UIADD3 UR5, UPT, UPT, UR5, 0x5, URZ ;  /* 0x0000000505057890 */ /* 0x000fc8000fffe0ff */
[----:B------:R-:W-:Y:S01]  /*0da0*/  UISETP.GE.U32.AND UP0, UPT, UR5, 0x64, UPT ;  /* 0x000000640500788c */ /* 0x000fe2000bf06070 */
[----:B--2---:R-:W-:-:S08]  /*0db0*/  DFMA R56, R60, R58, R56 ;  /* 0x0000003a3c38722b */ /* 0x004fd00000000038 */
[----:B---3--:R-:W-:Y:S01]  /*0dc0*/  DFMA R52, R52, R54, R56 ;  /* 0x000000363434722b */ /* 0x008fe20000000038 */
[----:B------:R-:W-:Y:S02]  /*0dd0*/  MOV R54, UR6 ;  /* 0x0000000600367c02 */ /* 0x000fe40008000f00 */
[----:B------:R-:W-:-:S05]  /*0de0*/  MOV R55, UR7 ;  /* 0x0000000700377c02 */ /* 0x000fca0008000f00 */
[----:B------:R0:W-:Y:S01]  /*0df0*/  STG.E.64 desc[UR10][R54.64], R52 ;  /* 0x0000003436007986 */ /* 0x0001e2000c101b0a */
[----:B------:R-:W-:Y:S05]  /*0e00*/  BRA.U !UP0, `(.L_x_4) ;  /* 0xfffffff508dc7547 */ /* 0x000fea000b83ffff */
[----:B------:R-:W-:-:S04]  /*0e10*/  UIADD3 UR4, UPT, UPT, UR4, 0x5, URZ ;  /* 0x0000000504047890 */ /* 0x000fc8000fffe0ff */
[----:B------:R-:W-:-:S09]  /*0e20*/  UISETP.GE.U32.AND UP0, UPT, UR4, 0x64, UPT ;  /* 0x000000640400788c */ /* 0x000fd2000bf06070 */
[----:B------:R-:W-:Y:S05]  /*0e30*/  BRA.U !UP0, `(.L_x_5) ;  /* 0xfffffff508b07547 */ /* 0x000fea000b83ffff */
[----:B------:R-:W-:Y:S05]  /*0e40*/  EXIT ;  /* 0x000000000000794d */ /* 0x000fea0003800000 */
.L_x_6:
        /* <DEDUP_REMOVED lines=11> */
.L_x_9:


//--------------------- .nv.shared.reserved.0     --------------------------
	.section	.nv.shared.reserved.0,"aw",@nobits
	.weak		__nv_reservedSMEM_offset_0_alias
	.size		__nv_reservedSMEM_offset_0_alias, 0, 64
	.other		__nv_reservedSMEM_offset_0_alias,@"STO_CUDA_RESERVED_SHARED STV_DEFAULT"
__nv_reservedSMEM_offset_0_alias:
	.zero		0
	.zero		64


//--------------------- .nv.constant0.output_layer --------------------------
	.section	.nv.constant0.output_layer,"a",@progbits
	.sectionflags	@""
	.align	4
.nv.constant0.output_layer:
	.zero		920


//--------------------- .nv.constant0.relu_layer  --------------------------
	.section	.nv.constant0.relu_layer,"a",@progbits
	.sectionflags	@""
	.align	4
.nv.constant0.relu_layer:
	.zero		904


//--------------------- .nv.constant0.convolution_layer --------------------------
	.section	.nv.constant0.convolution_layer,"a",@progbits
	.sectionflags	@""
	.align	4
.nv.constant0.convolution_layer:
	.zero		920


//--------------------- SYMBOLS --------------------------

	.type		.nv.reservedSmem.offset0,@object
	.size		.nv.reservedSmem.offset0,0x4
